//
// Generated by NVIDIA NVVM Compiler
//
// Compiler Build ID: CL-36424714
// Cuda compilation tools, release 13.0, V13.0.88
// Based on NVVM 20.0.0
//

.version 9.0
.target sm_100
.address_size 64

	// .globl	_Z9run_asyncPKdS0_PdS1_P17curandStateXORWOWPix
.global .align 4 .b8 precalc_xorwow_matrix[102400];
.global .align 4 .b8 precalc_xorwow_offset_matrix[102400];
.global .align 4 .b8 mrg32k3aM1[2304];
.global .align 4 .b8 mrg32k3aM2[2304];
.global .align 4 .b8 mrg32k3aM1SubSeq[2016];
.global .align 4 .b8 mrg32k3aM2SubSeq[2016];
.global .align 4 .b8 mrg32k3aM1Seq[2304];
.global .align 4 .b8 mrg32k3aM2Seq[2304];
.const .align 8 .b8 __cr_lgamma_table[72];

.visible .entry _Z9run_asyncPKdS0_PdS1_P17curandStateXORWOWPix(
	.param .u64 .ptr .align 1 _Z9run_asyncPKdS0_PdS1_P17curandStateXORWOWPix_param_0,
	.param .u64 .ptr .align 1 _Z9run_asyncPKdS0_PdS1_P17curandStateXORWOWPix_param_1,
	.param .u64 .ptr .align 1 _Z9run_asyncPKdS0_PdS1_P17curandStateXORWOWPix_param_2,
	.param .u64 .ptr .align 1 _Z9run_asyncPKdS0_PdS1_P17curandStateXORWOWPix_param_3,
	.param .u64 .ptr .align 1 _Z9run_asyncPKdS0_PdS1_P17curandStateXORWOWPix_param_4,
	.param .u64 .ptr .align 1 _Z9run_asyncPKdS0_PdS1_P17curandStateXORWOWPix_param_5,
	.param .u64 _Z9run_asyncPKdS0_PdS1_P17curandStateXORWOWPix_param_6
)
{
	.reg .pred 	%p<44>;
	.reg .b32 	%r<494>;
	.reg .b32 	%f<3>;
	.reg .b64 	%rd<59>;
	.reg .b64 	%fd<140>;

	ld.param.u64 	%rd21, [_Z9run_asyncPKdS0_PdS1_P17curandStateXORWOWPix_param_0];
	ld.param.u64 	%rd17, [_Z9run_asyncPKdS0_PdS1_P17curandStateXORWOWPix_param_2];
	ld.param.u64 	%rd22, [_Z9run_asyncPKdS0_PdS1_P17curandStateXORWOWPix_param_3];
	ld.param.u64 	%rd18, [_Z9run_asyncPKdS0_PdS1_P17curandStateXORWOWPix_param_4];
	ld.param.u64 	%rd19, [_Z9run_asyncPKdS0_PdS1_P17curandStateXORWOWPix_param_5];
	ld.param.u64 	%rd20, [_Z9run_asyncPKdS0_PdS1_P17curandStateXORWOWPix_param_6];
	cvta.to.global.u64 	%rd1, %rd21;
	cvta.to.global.u64 	%rd2, %rd22;
	cvta.to.global.u64 	%rd3, %rd19;
	cvta.to.global.u64 	%rd4, %rd18;
	mov.u32 	%r197, %ntid.x;
	mov.u32 	%r198, %ctaid.x;
	mov.u32 	%r199, %tid.x;
	mad.lo.s32 	%r1, %r197, %r198, %r199;
	and.b32  	%r2, %r199, 31;
	shr.s32 	%r200, %r1, 31;
	shr.u32 	%r201, %r200, 27;
	add.s32 	%r202, %r1, %r201;
	shr.s32 	%r3, %r202, 5;
	setp.ne.s32 	%p1, %r2, 0;
	@%p1 bra 	$L__BB0_44;
	cvt.s64.s32 	%rd57, %r3;
	mul.wide.s32 	%rd23, %r3, 48;
	add.s64 	%rd6, %rd4, %rd23;
	cvt.u32.u64 	%r203, %rd20;
	xor.b32  	%r204, %r203, -1429050551;
	mul.lo.s32 	%r205, %r204, 1099087573;
	{ .reg .b32 tmp; mov.b64 {tmp, %r206}, %rd20; }
	xor.b32  	%r207, %r206, -136515619;
	mul.lo.s32 	%r208, %r207, -1703105765;
	add.s32 	%r209, %r205, %r208;
	add.s32 	%r210, %r209, 6615241;
	add.s32 	%r211, %r205, 123456789;
	st.global.v2.u32 	[%rd6], {%r210, %r211};
	xor.b32  	%r212, %r205, 362436069;
	add.s32 	%r213, %r208, 521288629;
	st.global.v2.u32 	[%rd6+8], {%r212, %r213};
	xor.b32  	%r214, %r208, 88675123;
	add.s32 	%r215, %r205, 5783321;
	st.global.v2.u32 	[%rd6+16], {%r214, %r215};
	add.s32 	%r216, %r1, 31;
	setp.lt.u32 	%p2, %r216, 63;
	@%p2 bra 	$L__BB0_43;
	mov.b32 	%r395, 0;
$L__BB0_3:
	and.b64  	%rd8, %rd57, 3;
	setp.eq.s64 	%p3, %rd8, 0;
	@%p3 bra 	$L__BB0_42;
	mul.wide.u32 	%rd24, %r395, 3200;
	mov.u64 	%rd25, precalc_xorwow_matrix;
	add.s64 	%rd9, %rd25, %rd24;
	cvt.u32.u64 	%r5, %rd8;
	mov.b32 	%r396, 0;
$L__BB0_5:
	mov.b32 	%r409, 0;
	mov.u32 	%r410, %r409;
	mov.u32 	%r411, %r409;
	mov.u32 	%r412, %r409;
	mov.u32 	%r413, %r409;
	mov.u32 	%r402, %r409;
$L__BB0_6:
	mul.wide.u32 	%rd26, %r402, 4;
	add.s64 	%rd27, %rd6, %rd26;
	ld.global.u32 	%r13, [%rd27+4];
	shl.b32 	%r14, %r402, 5;
	mov.b32 	%r408, 0;
$L__BB0_7:
	.pragma "nounroll";
	shr.u32 	%r221, %r13, %r408;
	and.b32  	%r222, %r221, 1;
	setp.eq.b32 	%p4, %r222, 1;
	not.pred 	%p5, %p4;
	add.s32 	%r223, %r14, %r408;
	mul.lo.s32 	%r224, %r223, 5;
	mul.wide.u32 	%rd28, %r224, 4;
	add.s64 	%rd10, %rd9, %rd28;
	@%p5 bra 	$L__BB0_9;
	ld.global.u32 	%r225, [%rd10];
	xor.b32  	%r413, %r413, %r225;
	ld.global.u32 	%r226, [%rd10+4];
	xor.b32  	%r412, %r412, %r226;
	ld.global.u32 	%r227, [%rd10+8];
	xor.b32  	%r411, %r411, %r227;
	ld.global.u32 	%r228, [%rd10+12];
	xor.b32  	%r410, %r410, %r228;
	ld.global.u32 	%r229, [%rd10+16];
	xor.b32  	%r409, %r409, %r229;
$L__BB0_9:
	and.b32  	%r231, %r221, 2;
	setp.eq.s32 	%p6, %r231, 0;
	@%p6 bra 	$L__BB0_11;
	ld.global.u32 	%r232, [%rd10+20];
	xor.b32  	%r413, %r413, %r232;
	ld.global.u32 	%r233, [%rd10+24];
	xor.b32  	%r412, %r412, %r233;
	ld.global.u32 	%r234, [%rd10+28];
	xor.b32  	%r411, %r411, %r234;
	ld.global.u32 	%r235, [%rd10+32];
	xor.b32  	%r410, %r410, %r235;
	ld.global.u32 	%r236, [%rd10+36];
	xor.b32  	%r409, %r409, %r236;
$L__BB0_11:
	and.b32  	%r238, %r221, 4;
	setp.eq.s32 	%p7, %r238, 0;
	@%p7 bra 	$L__BB0_13;
	ld.global.u32 	%r239, [%rd10+40];
	xor.b32  	%r413, %r413, %r239;
	ld.global.u32 	%r240, [%rd10+44];
	xor.b32  	%r412, %r412, %r240;
	ld.global.u32 	%r241, [%rd10+48];
	xor.b32  	%r411, %r411, %r241;
	ld.global.u32 	%r242, [%rd10+52];
	xor.b32  	%r410, %r410, %r242;
	ld.global.u32 	%r243, [%rd10+56];
	xor.b32  	%r409, %r409, %r243;
$L__BB0_13:
	and.b32  	%r245, %r221, 8;
	setp.eq.s32 	%p8, %r245, 0;
	@%p8 bra 	$L__BB0_15;
	ld.global.u32 	%r246, [%rd10+60];
	xor.b32  	%r413, %r413, %r246;
	ld.global.u32 	%r247, [%rd10+64];
	xor.b32  	%r412, %r412, %r247;
	ld.global.u32 	%r248, [%rd10+68];
	xor.b32  	%r411, %r411, %r248;
	ld.global.u32 	%r249, [%rd10+72];
	xor.b32  	%r410, %r410, %r249;
	ld.global.u32 	%r250, [%rd10+76];
	xor.b32  	%r409, %r409, %r250;
$L__BB0_15:
	and.b32  	%r252, %r221, 16;
	setp.eq.s32 	%p9, %r252, 0;
	@%p9 bra 	$L__BB0_17;
	ld.global.u32 	%r253, [%rd10+80];
	xor.b32  	%r413, %r413, %r253;
	ld.global.u32 	%r254, [%rd10+84];
	xor.b32  	%r412, %r412, %r254;
	ld.global.u32 	%r255, [%rd10+88];
	xor.b32  	%r411, %r411, %r255;
	ld.global.u32 	%r256, [%rd10+92];
	xor.b32  	%r410, %r410, %r256;
	ld.global.u32 	%r257, [%rd10+96];
	xor.b32  	%r409, %r409, %r257;
$L__BB0_17:
	and.b32  	%r259, %r221, 32;
	setp.eq.s32 	%p10, %r259, 0;
	@%p10 bra 	$L__BB0_19;
	ld.global.u32 	%r260, [%rd10+100];
	xor.b32  	%r413, %r413, %r260;
	ld.global.u32 	%r261, [%rd10+104];
	xor.b32  	%r412, %r412, %r261;
	ld.global.u32 	%r262, [%rd10+108];
	xor.b32  	%r411, %r411, %r262;
	ld.global.u32 	%r263, [%rd10+112];
	xor.b32  	%r410, %r410, %r263;
	ld.global.u32 	%r264, [%rd10+116];
	xor.b32  	%r409, %r409, %r264;
$L__BB0_19:
	and.b32  	%r266, %r221, 64;
	setp.eq.s32 	%p11, %r266, 0;
	@%p11 bra 	$L__BB0_21;
	ld.global.u32 	%r267, [%rd10+120];
	xor.b32  	%r413, %r413, %r267;
	ld.global.u32 	%r268, [%rd10+124];
	xor.b32  	%r412, %r412, %r268;
	ld.global.u32 	%r269, [%rd10+128];
	xor.b32  	%r411, %r411, %r269;
	ld.global.u32 	%r270, [%rd10+132];
	xor.b32  	%r410, %r410, %r270;
	ld.global.u32 	%r271, [%rd10+136];
	xor.b32  	%r409, %r409, %r271;
$L__BB0_21:
	and.b32  	%r273, %r221, 128;
	setp.eq.s32 	%p12, %r273, 0;
	@%p12 bra 	$L__BB0_23;
	ld.global.u32 	%r274, [%rd10+140];
	xor.b32  	%r413, %r413, %r274;
	ld.global.u32 	%r275, [%rd10+144];
	xor.b32  	%r412, %r412, %r275;
	ld.global.u32 	%r276, [%rd10+148];
	xor.b32  	%r411, %r411, %r276;
	ld.global.u32 	%r277, [%rd10+152];
	xor.b32  	%r410, %r410, %r277;
	ld.global.u32 	%r278, [%rd10+156];
	xor.b32  	%r409, %r409, %r278;
$L__BB0_23:
	and.b32  	%r280, %r221, 256;
	setp.eq.s32 	%p13, %r280, 0;
	@%p13 bra 	$L__BB0_25;
	ld.global.u32 	%r281, [%rd10+160];
	xor.b32  	%r413, %r413, %r281;
	ld.global.u32 	%r282, [%rd10+164];
	xor.b32  	%r412, %r412, %r282;
	ld.global.u32 	%r283, [%rd10+168];
	xor.b32  	%r411, %r411, %r283;
	ld.global.u32 	%r284, [%rd10+172];
	xor.b32  	%r410, %r410, %r284;
	ld.global.u32 	%r285, [%rd10+176];
	xor.b32  	%r409, %r409, %r285;
$L__BB0_25:
	and.b32  	%r287, %r221, 512;
	setp.eq.s32 	%p14, %r287, 0;
	@%p14 bra 	$L__BB0_27;
	ld.global.u32 	%r288, [%rd10+180];
	xor.b32  	%r413, %r413, %r288;
	ld.global.u32 	%r289, [%rd10+184];
	xor.b32  	%r412, %r412, %r289;
	ld.global.u32 	%r290, [%rd10+188];
	xor.b32  	%r411, %r411, %r290;
	ld.global.u32 	%r291, [%rd10+192];
	xor.b32  	%r410, %r410, %r291;
	ld.global.u32 	%r292, [%rd10+196];
	xor.b32  	%r409, %r409, %r292;
$L__BB0_27:
	and.b32  	%r294, %r221, 1024;
	setp.eq.s32 	%p15, %r294, 0;
	@%p15 bra 	$L__BB0_29;
	ld.global.u32 	%r295, [%rd10+200];
	xor.b32  	%r413, %r413, %r295;
	ld.global.u32 	%r296, [%rd10+204];
	xor.b32  	%r412, %r412, %r296;
	ld.global.u32 	%r297, [%rd10+208];
	xor.b32  	%r411, %r411, %r297;
	ld.global.u32 	%r298, [%rd10+212];
	xor.b32  	%r410, %r410, %r298;
	ld.global.u32 	%r299, [%rd10+216];
	xor.b32  	%r409, %r409, %r299;
$L__BB0_29:
	and.b32  	%r301, %r221, 2048;
	setp.eq.s32 	%p16, %r301, 0;
	@%p16 bra 	$L__BB0_31;
	ld.global.u32 	%r302, [%rd10+220];
	xor.b32  	%r413, %r413, %r302;
	ld.global.u32 	%r303, [%rd10+224];
	xor.b32  	%r412, %r412, %r303;
	ld.global.u32 	%r304, [%rd10+228];
	xor.b32  	%r411, %r411, %r304;
	ld.global.u32 	%r305, [%rd10+232];
	xor.b32  	%r410, %r410, %r305;
	ld.global.u32 	%r306, [%rd10+236];
	xor.b32  	%r409, %r409, %r306;
$L__BB0_31:
	and.b32  	%r308, %r221, 4096;
	setp.eq.s32 	%p17, %r308, 0;
	@%p17 bra 	$L__BB0_33;
	ld.global.u32 	%r309, [%rd10+240];
	xor.b32  	%r413, %r413, %r309;
	ld.global.u32 	%r310, [%rd10+244];
	xor.b32  	%r412, %r412, %r310;
	ld.global.u32 	%r311, [%rd10+248];
	xor.b32  	%r411, %r411, %r311;
	ld.global.u32 	%r312, [%rd10+252];
	xor.b32  	%r410, %r410, %r312;
	ld.global.u32 	%r313, [%rd10+256];
	xor.b32  	%r409, %r409, %r313;
$L__BB0_33:
	and.b32  	%r315, %r221, 8192;
	setp.eq.s32 	%p18, %r315, 0;
	@%p18 bra 	$L__BB0_35;
	ld.global.u32 	%r316, [%rd10+260];
	xor.b32  	%r413, %r413, %r316;
	ld.global.u32 	%r317, [%rd10+264];
	xor.b32  	%r412, %r412, %r317;
	ld.global.u32 	%r318, [%rd10+268];
	xor.b32  	%r411, %r411, %r318;
	ld.global.u32 	%r319, [%rd10+272];
	xor.b32  	%r410, %r410, %r319;
	ld.global.u32 	%r320, [%rd10+276];
	xor.b32  	%r409, %r409, %r320;
$L__BB0_35:
	and.b32  	%r322, %r221, 16384;
	setp.eq.s32 	%p19, %r322, 0;
	@%p19 bra 	$L__BB0_37;
	ld.global.u32 	%r323, [%rd10+280];
	xor.b32  	%r413, %r413, %r323;
	ld.global.u32 	%r324, [%rd10+284];
	xor.b32  	%r412, %r412, %r324;
	ld.global.u32 	%r325, [%rd10+288];
	xor.b32  	%r411, %r411, %r325;
	ld.global.u32 	%r326, [%rd10+292];
	xor.b32  	%r410, %r410, %r326;
	ld.global.u32 	%r327, [%rd10+296];
	xor.b32  	%r409, %r409, %r327;
$L__BB0_37:
	and.b32  	%r329, %r221, 32768;
	setp.eq.s32 	%p20, %r329, 0;
	@%p20 bra 	$L__BB0_39;
	ld.global.u32 	%r330, [%rd10+300];
	xor.b32  	%r413, %r413, %r330;
	ld.global.u32 	%r331, [%rd10+304];
	xor.b32  	%r412, %r412, %r331;
	ld.global.u32 	%r332, [%rd10+308];
	xor.b32  	%r411, %r411, %r332;
	ld.global.u32 	%r333, [%rd10+312];
	xor.b32  	%r410, %r410, %r333;
	ld.global.u32 	%r334, [%rd10+316];
	xor.b32  	%r409, %r409, %r334;
$L__BB0_39:
	add.s32 	%r408, %r408, 16;
	setp.ne.s32 	%p21, %r408, 32;
	@%p21 bra 	$L__BB0_7;
	mad.lo.s32 	%r335, %r402, -31, %r14;
	add.s32 	%r402, %r335, 1;
	setp.ne.s32 	%p22, %r402, 5;
	@%p22 bra 	$L__BB0_6;
	st.global.u32 	[%rd6+4], %r413;
	st.global.u32 	[%rd6+8], %r412;
	st.global.u32 	[%rd6+12], %r411;
	st.global.u32 	[%rd6+16], %r410;
	st.global.u32 	[%rd6+20], %r409;
	add.s32 	%r396, %r396, 1;
	setp.lt.u32 	%p23, %r396, %r5;
	@%p23 bra 	$L__BB0_5;
$L__BB0_42:
	shr.u64 	%rd11, %rd57, 2;
	add.s32 	%r395, %r395, 1;
	setp.gt.u64 	%p24, %rd57, 3;
	mov.u64 	%rd57, %rd11;
	@%p24 bra 	$L__BB0_3;
$L__BB0_43:
	mov.b32 	%r336, 0;
	st.global.v2.u32 	[%rd6+24], {%r336, %r336};
	st.global.u32 	[%rd6+32], %r336;
	mov.b64 	%rd29, 0;
	st.global.u64 	[%rd6+40], %rd29;
$L__BB0_44:
	ld.global.u32 	%r337, [%rd3];
	setp.gt.s32 	%p25, %r337, 524287;
	@%p25 bra 	$L__BB0_53;
	cvta.to.global.u64 	%rd12, %rd17;
	mul.wide.s32 	%rd32, %r3, 48;
	bra.uni 	$L__BB0_47;
$L__BB0_46:
	ld.param.u64 	%rd56, [_Z9run_asyncPKdS0_PdS1_P17curandStateXORWOWPix_param_5];
	cvta.to.global.u64 	%rd52, %rd56;
	ld.global.u32 	%r394, [%rd52];
	setp.gt.s32 	%p43, %r394, 524287;
	@%p43 bra 	$L__BB0_53;
$L__BB0_47:
	setp.ne.s32 	%p26, %r2, 0;
	@%p26 bra 	$L__BB0_49;
	ld.param.u64 	%rd55, [_Z9run_asyncPKdS0_PdS1_P17curandStateXORWOWPix_param_5];
	ld.param.u64 	%rd54, [_Z9run_asyncPKdS0_PdS1_P17curandStateXORWOWPix_param_4];
	cvta.to.global.u64 	%rd30, %rd55;
	atom.global.sys.add.u32 	%r339, [%rd30], 1;
	cvta.to.global.u64 	%rd31, %rd54;
	add.s64 	%rd33, %rd31, %rd32;
	ld.global.v2.u32 	{%r340, %r341}, [%rd33];
	shr.u32 	%r342, %r341, 2;
	xor.b32  	%r343, %r342, %r341;
	ld.global.v2.u32 	{%r344, %r345}, [%rd33+8];
	ld.global.v2.u32 	{%r346, %r347}, [%rd33+16];
	st.global.v2.u32 	[%rd33+8], {%r345, %r346};
	shl.b32 	%r348, %r347, 4;
	shl.b32 	%r349, %r343, 1;
	xor.b32  	%r350, %r349, %r348;
	xor.b32  	%r351, %r350, %r343;
	xor.b32  	%r352, %r351, %r347;
	st.global.v2.u32 	[%rd33+16], {%r347, %r352};
	add.s32 	%r353, %r340, 362437;
	st.global.v2.u32 	[%rd33], {%r353, %r344};
	add.s32 	%r354, %r352, %r353;
	and.b32  	%r490, %r354, 8191;
$L__BB0_49:
	mov.u32 	%r356, %tid.x;
	and.b32  	%r357, %r356, 31;
	mul.wide.u32 	%rd34, %r357, 8;
	add.s64 	%rd35, %rd34, %rd2;
	add.s64 	%rd58, %rd35, 2048;
	shfl.sync.idx.b32	%r490|%p27, %r490, 0, 31, -1;
	shl.b32 	%r189, %r490, 10;
	or.b32  	%r491, %r2, %r189;
	mov.b32 	%r492, 0;
	mov.f64 	%fd139, 0d0000000000000000;
$L__BB0_50:
	.pragma "nounroll";
	mul.wide.s32 	%rd36, %r491, 8;
	add.s64 	%rd37, %rd1, %rd36;
	ld.global.f64 	%fd5, [%rd58+-2048];
	ld.global.nc.f64 	%fd6, [%rd37];
	fma.rn.f64 	%fd7, %fd5, %fd6, %fd139;
	ld.global.f64 	%fd8, [%rd58+-1792];
	ld.global.nc.f64 	%fd9, [%rd37+256];
	fma.rn.f64 	%fd10, %fd8, %fd9, %fd7;
	ld.global.f64 	%fd11, [%rd58+-1536];
	ld.global.nc.f64 	%fd12, [%rd37+512];
	fma.rn.f64 	%fd13, %fd11, %fd12, %fd10;
	ld.global.f64 	%fd14, [%rd58+-1280];
	ld.global.nc.f64 	%fd15, [%rd37+768];
	fma.rn.f64 	%fd16, %fd14, %fd15, %fd13;
	ld.global.f64 	%fd17, [%rd58+-1024];
	ld.global.nc.f64 	%fd18, [%rd37+1024];
	fma.rn.f64 	%fd19, %fd17, %fd18, %fd16;
	ld.global.f64 	%fd20, [%rd58+-768];
	ld.global.nc.f64 	%fd21, [%rd37+1280];
	fma.rn.f64 	%fd22, %fd20, %fd21, %fd19;
	ld.global.f64 	%fd23, [%rd58+-512];
	ld.global.nc.f64 	%fd24, [%rd37+1536];
	fma.rn.f64 	%fd25, %fd23, %fd24, %fd22;
	ld.global.f64 	%fd26, [%rd58+-256];
	ld.global.nc.f64 	%fd27, [%rd37+1792];
	fma.rn.f64 	%fd28, %fd26, %fd27, %fd25;
	ld.global.f64 	%fd29, [%rd58];
	ld.global.nc.f64 	%fd30, [%rd37+2048];
	fma.rn.f64 	%fd31, %fd29, %fd30, %fd28;
	ld.global.f64 	%fd32, [%rd58+256];
	ld.global.nc.f64 	%fd33, [%rd37+2304];
	fma.rn.f64 	%fd34, %fd32, %fd33, %fd31;
	ld.global.f64 	%fd35, [%rd58+512];
	ld.global.nc.f64 	%fd36, [%rd37+2560];
	fma.rn.f64 	%fd37, %fd35, %fd36, %fd34;
	ld.global.f64 	%fd38, [%rd58+768];
	ld.global.nc.f64 	%fd39, [%rd37+2816];
	fma.rn.f64 	%fd40, %fd38, %fd39, %fd37;
	ld.global.f64 	%fd41, [%rd58+1024];
	ld.global.nc.f64 	%fd42, [%rd37+3072];
	fma.rn.f64 	%fd43, %fd41, %fd42, %fd40;
	ld.global.f64 	%fd44, [%rd58+1280];
	ld.global.nc.f64 	%fd45, [%rd37+3328];
	fma.rn.f64 	%fd46, %fd44, %fd45, %fd43;
	ld.global.f64 	%fd47, [%rd58+1536];
	ld.global.nc.f64 	%fd48, [%rd37+3584];
	fma.rn.f64 	%fd49, %fd47, %fd48, %fd46;
	ld.global.f64 	%fd50, [%rd58+1792];
	ld.global.nc.f64 	%fd51, [%rd37+3840];
	fma.rn.f64 	%fd139, %fd50, %fd51, %fd49;
	add.s32 	%r492, %r492, 16;
	add.s64 	%rd58, %rd58, 4096;
	add.s32 	%r491, %r491, 512;
	setp.ne.s32 	%p28, %r492, 32;
	@%p28 bra 	$L__BB0_50;
	ld.param.u64 	%rd53, [_Z9run_asyncPKdS0_PdS1_P17curandStateXORWOWPix_param_1];
	bar.warp.sync 	-1;
	// begin inline asm
	mov.b64 {%r358,%r359}, %fd139;
	// end inline asm
	shfl.sync.bfly.b32	%r361|%p29, %r359, 16, 31, -1;
	shfl.sync.bfly.b32	%r360|%p30, %r358, 16, 31, -1;
	// begin inline asm
	mov.b64 %fd53, {%r360,%r361};
	// end inline asm
	add.f64 	%fd54, %fd139, %fd53;
	// begin inline asm
	mov.b64 {%r362,%r363}, %fd54;
	// end inline asm
	shfl.sync.bfly.b32	%r365|%p31, %r363, 8, 31, -1;
	shfl.sync.bfly.b32	%r364|%p32, %r362, 8, 31, -1;
	// begin inline asm
	mov.b64 %fd55, {%r364,%r365};
	// end inline asm
	add.f64 	%fd56, %fd54, %fd55;
	// begin inline asm
	mov.b64 {%r366,%r367}, %fd56;
	// end inline asm
	shfl.sync.bfly.b32	%r369|%p33, %r367, 4, 31, -1;
	shfl.sync.bfly.b32	%r368|%p34, %r366, 4, 31, -1;
	// begin inline asm
	mov.b64 %fd57, {%r368,%r369};
	// end inline asm
	add.f64 	%fd58, %fd56, %fd57;
	// begin inline asm
	mov.b64 {%r370,%r371}, %fd58;
	// end inline asm
	shfl.sync.bfly.b32	%r373|%p35, %r371, 2, 31, -1;
	shfl.sync.bfly.b32	%r372|%p36, %r370, 2, 31, -1;
	// begin inline asm
	mov.b64 %fd59, {%r372,%r373};
	// end inline asm
	add.f64 	%fd60, %fd58, %fd59;
	// begin inline asm
	mov.b64 {%r374,%r375}, %fd60;
	// end inline asm
	shfl.sync.bfly.b32	%r377|%p37, %r375, 1, 31, -1;
	shfl.sync.bfly.b32	%r376|%p38, %r374, 1, 31, -1;
	// begin inline asm
	mov.b64 %fd61, {%r376,%r377};
	// end inline asm
	add.f64 	%fd62, %fd60, %fd61;
	cvta.to.global.u64 	%rd38, %rd53;
	mul.wide.s32 	%rd39, %r490, 8;
	add.s64 	%rd40, %rd38, %rd39;
	ld.global.nc.f64 	%fd63, [%rd40];
	mul.f64 	%fd64, %fd62, %fd63;
	fma.rn.f64 	%fd65, %fd64, 0d3FF71547652B82FE, 0d4338000000000000;
	{
	.reg .b32 %temp; 
	mov.b64 	{%r378, %temp}, %fd65;
	}
	mov.f64 	%fd66, 0dC338000000000000;
	add.rn.f64 	%fd67, %fd65, %fd66;
	fma.rn.f64 	%fd68, %fd67, 0dBFE62E42FEFA39EF, %fd64;
	fma.rn.f64 	%fd69, %fd67, 0dBC7ABC9E3B39803F, %fd68;
	fma.rn.f64 	%fd70, %fd69, 0d3E5ADE1569CE2BDF, 0d3E928AF3FCA213EA;
	fma.rn.f64 	%fd71, %fd70, %fd69, 0d3EC71DEE62401315;
	fma.rn.f64 	%fd72, %fd71, %fd69, 0d3EFA01997C89EB71;
	fma.rn.f64 	%fd73, %fd72, %fd69, 0d3F2A01A014761F65;
	fma.rn.f64 	%fd74, %fd73, %fd69, 0d3F56C16C1852B7AF;
	fma.rn.f64 	%fd75, %fd74, %fd69, 0d3F81111111122322;
	fma.rn.f64 	%fd76, %fd75, %fd69, 0d3FA55555555502A1;
	fma.rn.f64 	%fd77, %fd76, %fd69, 0d3FC5555555555511;
	fma.rn.f64 	%fd78, %fd77, %fd69, 0d3FE000000000000B;
	fma.rn.f64 	%fd79, %fd78, %fd69, 0d3FF0000000000000;
	fma.rn.f64 	%fd80, %fd79, %fd69, 0d3FF0000000000000;
	{
	.reg .b32 %temp; 
	mov.b64 	{%r379, %temp}, %fd80;
	}
	{
	.reg .b32 %temp; 
	mov.b64 	{%temp, %r380}, %fd80;
	}
	shl.b32 	%r381, %r378, 20;
	add.s32 	%r382, %r381, %r380;
	mov.b64 	%fd81, {%r379, %r382};
	{
	.reg .b32 %temp; 
	mov.b64 	{%temp, %r383}, %fd64;
	}
	mov.b32 	%f1, %r383;
	abs.f32 	%f2, %f1;
	setp.lt.f32 	%p39, %f2, 0f4086232B;
	setp.lt.f64 	%p40, %fd64, 0d0000000000000000;
	add.f64 	%fd82, %fd64, 0d7FF0000000000000;
	selp.f64 	%fd83, 0d0000000000000000, %fd82, %p40;
	setp.geu.f32 	%p41, %f2, 0f40874800;
	shr.u32 	%r384, %r378, 31;
	add.s32 	%r385, %r378, %r384;
	shr.s32 	%r386, %r385, 1;
	shl.b32 	%r387, %r386, 20;
	add.s32 	%r388, %r380, %r387;
	mov.b64 	%fd84, {%r379, %r388};
	sub.s32 	%r389, %r378, %r386;
	shl.b32 	%r390, %r389, 20;
	add.s32 	%r391, %r390, 1072693248;
	mov.b32 	%r392, 0;
	mov.b64 	%fd85, {%r392, %r391};
	mul.f64 	%fd86, %fd85, %fd84;
	selp.f64 	%fd87, %fd83, %fd86, %p41;
	selp.f64 	%fd88, %fd81, %fd87, %p39;
	add.f64 	%fd89, %fd88, 0d3FF0000000000000;
	rcp.rn.f64 	%fd90, %fd89;
	mul.f64 	%fd3, %fd63, %fd90;
	mov.u32 	%r493, %r2;
$L__BB0_52:
	mul.wide.u32 	%rd41, %r493, 8;
	add.s64 	%rd42, %rd2, %rd41;
	ld.global.f64 	%fd91, [%rd42];
	add.s32 	%r393, %r189, %r493;
	mul.wide.s32 	%rd43, %r393, 8;
	add.s64 	%rd44, %rd12, %rd43;
	ld.global.f64 	%fd92, [%rd44];
	sub.f64 	%fd93, %fd91, %fd92;
	add.s64 	%rd45, %rd1, %rd43;
	ld.global.nc.f64 	%fd94, [%rd45];
	mul.f64 	%fd95, %fd94, %fd3;
	mul.f64 	%fd96, %fd91, 0d3FB999999999999A;
	sub.f64 	%fd97, %fd96, %fd95;
	mul.f64 	%fd98, %fd97, 0d4010000000000000;
	sub.f64 	%fd99, %fd93, %fd98;
	atom.global.sys.add.f64 	%fd100, [%rd44], %fd99;
	mul.f64 	%fd101, %fd99, 0d3F20000000000000;
	atom.global.sys.add.f64 	%fd102, [%rd42], %fd101;
	add.s64 	%rd46, %rd42, 256;
	ld.global.f64 	%fd103, [%rd42+256];
	add.s64 	%rd47, %rd44, 256;
	ld.global.f64 	%fd104, [%rd44+256];
	sub.f64 	%fd105, %fd103, %fd104;
	ld.global.nc.f64 	%fd106, [%rd45+256];
	mul.f64 	%fd107, %fd106, %fd3;
	mul.f64 	%fd108, %fd103, 0d3FB999999999999A;
	sub.f64 	%fd109, %fd108, %fd107;
	mul.f64 	%fd110, %fd109, 0d4010000000000000;
	sub.f64 	%fd111, %fd105, %fd110;
	atom.global.sys.add.f64 	%fd112, [%rd47], %fd111;
	mul.f64 	%fd113, %fd111, 0d3F20000000000000;
	atom.global.sys.add.f64 	%fd114, [%rd46], %fd113;
	add.s64 	%rd48, %rd42, 512;
	ld.global.f64 	%fd115, [%rd42+512];
	add.s64 	%rd49, %rd44, 512;
	ld.global.f64 	%fd116, [%rd44+512];
	sub.f64 	%fd117, %fd115, %fd116;
	ld.global.nc.f64 	%fd118, [%rd45+512];
	mul.f64 	%fd119, %fd118, %fd3;
	mul.f64 	%fd120, %fd115, 0d3FB999999999999A;
	sub.f64 	%fd121, %fd120, %fd119;
	mul.f64 	%fd122, %fd121, 0d4010000000000000;
	sub.f64 	%fd123, %fd117, %fd122;
	atom.global.sys.add.f64 	%fd124, [%rd49], %fd123;
	mul.f64 	%fd125, %fd123, 0d3F20000000000000;
	atom.global.sys.add.f64 	%fd126, [%rd48], %fd125;
	add.s64 	%rd50, %rd42, 768;
	ld.global.f64 	%fd127, [%rd42+768];
	add.s64 	%rd51, %rd44, 768;
	ld.global.f64 	%fd128, [%rd44+768];
	sub.f64 	%fd129, %fd127, %fd128;
	ld.global.nc.f64 	%fd130, [%rd45+768];
	mul.f64 	%fd131, %fd130, %fd3;
	mul.f64 	%fd132, %fd127, 0d3FB999999999999A;
	sub.f64 	%fd133, %fd132, %fd131;
	mul.f64 	%fd134, %fd133, 0d4010000000000000;
	sub.f64 	%fd135, %fd129, %fd134;
	atom.global.sys.add.f64 	%fd136, [%rd51], %fd135;
	mul.f64 	%fd137, %fd135, 0d3F20000000000000;
	atom.global.sys.add.f64 	%fd138, [%rd50], %fd137;
	add.s32 	%r196, %r493, 128;
	setp.lt.u32 	%p42, %r493, 896;
	mov.u32 	%r493, %r196;
	@%p42 bra 	$L__BB0_52;
	bra.uni 	$L__BB0_46;
$L__BB0_53:
	ret;

}


// ===== COMPILED SASS (sm_100) =====

	.target	sm_100

	.elftype	@"ET_EXEC"


//--------------------- .note.nv.tkinfo           --------------------------
	.section	.note.nv.tkinfo,"",@"SHT_NOTE"
	.sectionflags	@"SHF_NOTE_NV_TKINFO"
	.tkinfo
        /*0018*/ 	.word	0x00000002
        /*0030*/ 	.string	""
        /*0030*/ 	.string	"ptxas"
        /*0030*/ 	.string	"Cuda compilation tools, release 13.0, V13.0.88"
        /*0030*/ 	.string	"Build cuda_13.0.r13.0/compiler.36424714_0"
        /*0030*/ 	.string	"-arch sm_100 -m 64 "



//--------------------- .note.nv.cuinfo           --------------------------
	.section	.note.nv.cuinfo,"",@"SHT_NOTE"
	.sectionflags	@"SHF_NOTE_NV_CUINFO"
        /*0018*/ 	.short	0x0002
        /*001a*/ 	.short	0x0064
        /*001c*/ 	.short	0x0082
	.zero		2


//--------------------- .nv.info                  --------------------------
	.section	.nv.info,"",@"SHT_CUDA_INFO"
	.align	4


	//----- nvinfo : EIATTR_REGCOUNT
	.align		4
        /*0000*/ 	.byte	0x04, 0x2f
        /*0002*/ 	.short	(.L_10 - .L_9)
	.align		4
.L_9:
        /*0004*/ 	.word	index@(_Z9run_asyncPKdS0_PdS1_P17curandStateXORWOWPix)
        /*0008*/ 	.word	0x00000020


	//----- nvinfo : EIATTR_FRAME_SIZE
	.align		4
.L_10:
        /*000c*/ 	.byte	0x04, 0x11
        /*000e*/ 	.short	(.L_12 - .L_11)
	.align		4
.L_11:
        /*0010*/ 	.word	index@($__internal_0_$__cuda_sm20_dblrcp_rn_slowpath_v3)
        /*0014*/ 	.word	0x00000000


	//----- nvinfo : EIATTR_FRAME_SIZE
	.align		4
.L_12:
        /*0018*/ 	.byte	0x04, 0x11
        /*001a*/ 	.short	(.L_14 - .L_13)
	.align		4
.L_13:
        /*001c*/ 	.word	index@(_Z9run_asyncPKdS0_PdS1_P17curandStateXORWOWPix)
        /*0020*/ 	.word	0x00000000


	//----- nvinfo : EIATTR_MIN_STACK_SIZE
	.align		4
.L_14:
        /*0024*/ 	.byte	0x04, 0x12
        /*0026*/ 	.short	(.L_16 - .L_15)
	.align		4
.L_15:
        /*0028*/ 	.word	index@(_Z9run_asyncPKdS0_PdS1_P17curandStateXORWOWPix)
        /*002c*/ 	.word	0x00000000
.L_16:


//--------------------- .nv.compat                --------------------------
	.section	.nv.compat,"",@"SHT_CUDA_COMPAT_INFO"
	.align	4
        /*0000*/ 	.byte	0x02, 0x09, 0x00, 0x00, 0x02, 0x02, 0x01, 0x00, 0x02, 0x05, 0x05, 0x00, 0x03, 0x07, 0x01, 0x01
        /*0010*/ 	.byte	0x02, 0x03, 0x00, 0x00, 0x02, 0x06, 0x01, 0x00, 0x04, 0x0b, 0x08, 0x00, 0x01, 0x00, 0x00, 0x00
        /*0020*/ 	.byte	0x00, 0x00, 0x00, 0x00


//--------------------- .nv.info._Z9run_asyncPKdS0_PdS1_P17curandStateXORWOWPix --------------------------
	.section	.nv.info._Z9run_asyncPKdS0_PdS1_P17curandStateXORWOWPix,"",@"SHT_CUDA_INFO"
	.sectionflags	@""
	.align	4


	//----- nvinfo : EIATTR_CUDA_API_VERSION
	.align		4
        /*0000*/ 	.byte	0x04, 0x37
        /*0002*/ 	.short	(.L_18 - .L_17)
.L_17:
        /*0004*/ 	.word	0x00000082


	//----- nvinfo : EIATTR_KPARAM_INFO
	.align		4
.L_18:
        /*0008*/ 	.byte	0x04, 0x17
        /*000a*/ 	.short	(.L_20 - .L_19)
.L_19:
        /*000c*/ 	.word	0x00000000
        /*0010*/ 	.short	0x0006
        /*0012*/ 	.short	0x0030
        /*0014*/ 	.byte	0x00, 0xf0, 0x21, 0x00


	//----- nvinfo : EIATTR_KPARAM_INFO
	.align		4
.L_20:
        /*0018*/ 	.byte	0x04, 0x17
        /*001a*/ 	.short	(.L_22 - .L_21)
.L_21:
        /*001c*/ 	.word	0x00000000
        /*0020*/ 	.short	0x0005
        /*0022*/ 	.short	0x0028
        /*0024*/ 	.byte	0x00, 0xf5, 0x21, 0x00


	//----- nvinfo : EIATTR_KPARAM_INFO
	.align		4
.L_22:
        /*0028*/ 	.byte	0x04, 0x17
        /*002a*/ 	.short	(.L_24 - .L_23)
.L_23:
        /*002c*/ 	.word	0x00000000
        /*0030*/ 	.short	0x0004
        /*0032*/ 	.short	0x0020
        /*0034*/ 	.byte	0x00, 0xf5, 0x21, 0x00


	//----- nvinfo : EIATTR_KPARAM_INFO
	.align		4
.L_24:
        /*0038*/ 	.byte	0x04, 0x17
        /*003a*/ 	.short	(.L_26 - .L_25)
.L_25:
        /*003c*/ 	.word	0x00000000
        /*0040*/ 	.short	0x0003
        /*0042*/ 	.short	0x0018
        /*0044*/ 	.byte	0x00, 0xf5, 0x21, 0x00


	//----- nvinfo : EIATTR_KPARAM_INFO
	.align		4
.L_26:
        /*0048*/ 	.byte	0x04, 0x17
        /*004a*/ 	.short	(.L_28 - .L_27)
.L_27:
        /*004c*/ 	.word	0x00000000
        /*0050*/ 	.short	0x0002
        /*0052*/ 	.short	0x0010
        /*0054*/ 	.byte	0x00, 0xf5, 0x21, 0x00


	//----- nvinfo : EIATTR_KPARAM_INFO
	.align		4
.L_28:
        /*0058*/ 	.byte	0x04, 0x17
        /*005a*/ 	.short	(.L_30 - .L_29)
.L_29:
        /*005c*/ 	.word	0x00000000
        /*0060*/ 	.short	0x0001
        /*0062*/ 	.short	0x0008
        /*0064*/ 	.byte	0x00, 0xf5, 0x21, 0x00


	//----- nvinfo : EIATTR_KPARAM_INFO
	.align		4
.L_30:
        /*0068*/ 	.byte	0x04, 0x17
        /*006a*/ 	.short	(.L_32 - .L_31)
.L_31:
        /*006c*/ 	.word	0x00000000
        /*0070*/ 	.short	0x0000
        /*0072*/ 	.short	0x0000
        /*0074*/ 	.byte	0x00, 0xf5, 0x21, 0x00


	//----- nvinfo : EIATTR_SPARSE_MMA_MASK
	.align		4
.L_32:
        /*0078*/ 	.byte	0x03, 0x50
        /*007a*/ 	.short	0x0000


	//----- nvinfo : EIATTR_MAXREG_COUNT
	.align		4
        /*007c*/ 	.byte	0x03, 0x1b
        /*007e*/ 	.short	0x00ff


	//----- nvinfo : EIATTR_MERCURY_ISA_VERSION
	.align		4
        /*0080*/ 	.byte	0x03, 0x5f
        /*0082*/ 	.short	0x0101


	//----- nvinfo : EIATTR_INT_WARP_WIDE_INSTR_OFFSETS
	.align		4
        /*0084*/ 	.byte	0x04, 0x31
        /*0086*/ 	.short	(.L_34 - .L_33)


	//   ....[0]....
.L_33:
        /*0088*/ 	.word	0x00001080


	//----- nvinfo : EIATTR_COOP_GROUP_MASK_REGIDS
	.align		4
.L_34:
        /*008c*/ 	.byte	0x04, 0x29
        /*008e*/ 	.short	(.L_36 - .L_35)


	//   ....[0]....
.L_35:
        /*0090*/ 	.word	0xffffffff


	//   ....[1]....
        /*0094*/ 	.word	0xffffffff


	//   ....[2]....
        /*0098*/ 	.word	0xffffffff


	//   ....[3]....
        /*009c*/ 	.word	0xffffffff


	//   ....[4]....
        /*00a0*/ 	.word	0xffffffff


	//   ....[5]....
        /*00a4*/ 	.word	0xffffffff


	//   ....[6]....
        /*00a8*/ 	.word	0xffffffff


	//   ....[7]....
        /*00ac*/ 	.word	0xffffffff


	//   ....[8]....
        /*00b0*/ 	.word	0xffffffff


	//   ....[9]....
        /*00b4*/ 	.word	0xffffffff


	//   ....[10]....
        /*00b8*/ 	.word	0xffffffff


	//   ....[11]....
        /*00bc*/ 	.word	0xffffffff


	//----- nvinfo : EIATTR_COOP_GROUP_INSTR_OFFSETS
	.align		4
.L_36:
        /*00c0*/ 	.byte	0x04, 0x28
        /*00c2*/ 	.short	(.L_38 - .L_37)


	//   ....[0]....
.L_37:
        /*00c4*/ 	.word	0x00001230


	//   ....[1]....
        /*00c8*/ 	.word	0x000016c0


	//   ....[2]....
        /*00cc*/ 	.word	0x000016d0


	//   ....[3]....
        /*00d0*/ 	.word	0x000016f0


	//   ....[4]....
        /*00d4*/ 	.word	0x00001700


	//   ....[5]....
        /*00d8*/ 	.word	0x00001740


	//   ....[6]....
        /*00dc*/ 	.word	0x00001750


	//   ....[7]....
        /*00e0*/ 	.word	0x00001770


	//   ....[8]....
        /*00e4*/ 	.word	0x00001780


	//   ....[9]....
        /*00e8*/ 	.word	0x000017c0


	//   ....[10]....
        /*00ec*/ 	.word	0x000017d0


	//   ....[11]....
        /*00f0*/ 	.word	0x00001be0


	//----- nvinfo : EIATTR_VRC_CTA_INIT_COUNT
	.align		4
.L_38:
        /*00f4*/ 	.byte	0x02, 0x4a
	.zero		1
	.zero		1


	//----- nvinfo : EIATTR_EXIT_INSTR_OFFSETS
	.align		4
        /*00f8*/ 	.byte	0x04, 0x1c
        /*00fa*/ 	.short	(.L_40 - .L_39)


	//   ....[0]....
.L_39:
        /*00fc*/ 	.word	0x00000fe0


	//   ....[1]....
        /*0100*/ 	.word	0x00001ff0


	//----- nvinfo : EIATTR_CRS_STACK_SIZE
	.align		4
.L_40:
        /*0104*/ 	.byte	0x04, 0x1e
        /*0106*/ 	.short	(.L_42 - .L_41)
.L_41:
        /*0108*/ 	.word	0x00000000


	//----- nvinfo : EIATTR_CBANK_PARAM_SIZE
	.align		4
.L_42:
        /*010c*/ 	.byte	0x03, 0x19
        /*010e*/ 	.short	0x0038


	//----- nvinfo : EIATTR_PARAM_CBANK
	.align		4
        /*0110*/ 	.byte	0x04, 0x0a
        /*0112*/ 	.short	(.L_44 - .L_43)
	.align		4
.L_43:
        /*0114*/ 	.word	index@(.nv.constant0._Z9run_asyncPKdS0_PdS1_P17curandStateXORWOWPix)
        /*0118*/ 	.short	0x0380
        /*011a*/ 	.short	0x0038


	//----- nvinfo : EIATTR_SW_WAR
	.align		4
.L_44:
        /*011c*/ 	.byte	0x04, 0x36
        /*011e*/ 	.short	(.L_46 - .L_45)
.L_45:
        /*0120*/ 	.word	0x00000008
.L_46:


//--------------------- .nv.callgraph             --------------------------
	.section	.nv.callgraph,"",@"SHT_CUDA_CALLGRAPH"
	.align	4
	.sectionentsize	8
	.align		4
        /*0000*/ 	.word	0x00000000
	.align		4
        /*0004*/ 	.word	0xffffffff
	.align		4
        /*0008*/ 	.word	0x00000000
	.align		4
        /*000c*/ 	.word	0xfffffffe
	.align		4
        /*0010*/ 	.word	0x00000000
	.align		4
        /*0014*/ 	.word	0xfffffffd
	.align		4
        /*0018*/ 	.word	0x00000000
	.align		4
        /*001c*/ 	.word	0xfffffffc


//--------------------- .nv.constant4             --------------------------
	.section	.nv.constant4,"a",@progbits
	.align	8
	.align		8
.nv.constant4:
        /*0000*/ 	.dword	precalc_xorwow_matrix
	.align		8
        /*0008*/ 	.dword	precalc_xorwow_offset_matrix
	.align		8
        /*0010*/ 	.dword	mrg32k3aM1
	.align		8
        /*0018*/ 	.dword	mrg32k3aM2
	.align		8
        /*0020*/ 	.dword	mrg32k3aM1SubSeq
	.align		8
        /*0028*/ 	.dword	mrg32k3aM2SubSeq
	.align		8
        /*0030*/ 	.dword	mrg32k3aM1Seq
	.align		8
        /*0038*/ 	.dword	mrg32k3aM2Seq


//--------------------- .nv.constant3             --------------------------
	.section	.nv.constant3,"a",@progbits
	.align	8
.nv.constant3:
	.type		__cr_lgamma_table,@object
	.size		__cr_lgamma_table,(.L_8 - __cr_lgamma_table)
__cr_lgamma_table:
        /*0000*/ 	.byte	0x00, 0x00, 0x00, 0x00, 0x00, 0x00, 0x00, 0x00, 0x00, 0x00, 0x00, 0x00, 0x00, 0x00, 0x00, 0x00
        /*0010*/ 	.byte	0xef, 0x39, 0xfa, 0xfe, 0x42, 0x2e, 0xe6, 0x3f, 0x02, 0x20, 0x2a, 0xfa, 0x0b, 0xab, 0xfc, 0x3f
        /*0020*/ 	.byte	0xf9, 0x2c, 0x92, 0x7c, 0xa7, 0x6c, 0x09, 0x40, 0xc9, 0x79, 0x44, 0x3c, 0x64, 0x26, 0x13, 0x40
        /*0030*/ 	.byte	0xca, 0x01, 0xcf, 0x3a, 0x27, 0x51, 0x1a, 0x40, 0x30, 0xcc, 0x2d, 0xf3, 0xe1, 0x0c, 0x21, 0x40
        /*0040*/ 	.byte	0x0d, 0xb7, 0xfc, 0x82, 0x8e, 0x35, 0x25, 0x40
.L_8:


//--------------------- .text._Z9run_asyncPKdS0_PdS1_P17curandStateXORWOWPix --------------------------
	.section	.text._Z9run_asyncPKdS0_PdS1_P17curandStateXORWOWPix,"ax",@progbits
	.align	128
        .global         _Z9run_asyncPKdS0_PdS1_P17curandStateXORWOWPix
        .type           _Z9run_asyncPKdS0_PdS1_P17curandStateXORWOWPix,@function
        .size           _Z9run_asyncPKdS0_PdS1_P17curandStateXORWOWPix,(.L_x_23 - _Z9run_asyncPKdS0_PdS1_P17curandStateXORWOWPix)
        .other          _Z9run_asyncPKdS0_PdS1_P17curandStateXORWOWPix,@"STO_CUDA_ENTRY STV_DEFAULT"
_Z9run_asyncPKdS0_PdS1_P17curandStateXORWOWPix:
.text._Z9run_asyncPKdS0_PdS1_P17curandStateXORWOWPix:
[----:B------:R-:W-:Y:S01]  /*0000*/  LDC R1, c[0x0][0x37c] ;  /* 0x0000df00ff017b82 */ /* 0x000fe20000000800 */
[----:B------:R-:W0:Y:S01]  /*0010*/  S2R R5, SR_TID.X ;  /* 0x0000000000057919 */ /* 0x000e220000002100 */
[----:B------:R-:W1:Y:S01]  /*0020*/  LDCU UR4, c[0x0][0x360] ;  /* 0x00006c00ff0477ac */ /* 0x000e620008000800 */
[----:B------:R-:W-:Y:S01]  /*0030*/  BSSY.RECONVERGENT B0, `(.L_x_0) ;  /* 0x00000f7000007945 */ /* 0x000fe20003800200 */
[----:B------:R-:W1:Y:S01]  /*0040*/  S2R R4, SR_CTAID.X ;  /* 0x0000000000047919 */ /* 0x000e620000002500 */
[----:B------:R-:W2:Y:S01]  /*0050*/  LDCU.64 UR6, c[0x0][0x358] ;  /* 0x00006b00ff0677ac */ /* 0x000ea20008000a00 */
[----:B0-----:R-:W-:Y:S01]  /*0060*/  LOP3.LUT P0, RZ, R5, 0x1f, RZ, 0xc0, !PT ;  /* 0x0000001f05ff7812 */ /* 0x001fe2000780c0ff */
[----:B-1----:R-:W-:-:S05]  /*0070*/  IMAD R4, R4, UR4, R5 ;  /* 0x0000000404047c24 */ /* 0x002fca000f8e0205 */
[----:B------:R-:W-:-:S04]  /*0080*/  SHF.R.S32.HI R3, RZ, 0x1f, R4 ;  /* 0x0000001fff037819 */ /* 0x000fc80000011404 */
[----:B------:R-:W-:-:S04]  /*0090*/  LEA.HI R0, R3, R4, RZ, 0x5 ;  /* 0x0000000403007211 */ /* 0x000fc800078f28ff */
[----:B------:R-:W-:Y:S01]  /*00a0*/  SHF.R.S32.HI R0, RZ, 0x5, R0 ;  /* 0x00000005ff007819 */ /* 0x000fe20000011400 */
[----:B--2---:R-:W-:Y:S06]  /*00b0*/  @P0 BRA `(.L_x_1) ;  /* 0x0000000c00b80947 */ /* 0x004fec0003800000 */
[----:B------:R-:W0:Y:S01]  /*00c0*/  LDC.64 R6, c[0x0][0x3b0] ;  /* 0x0000ec00ff067b82 */ /* 0x000e220000000a00 */
[----:B------:R-:W-:Y:S01]  /*00d0*/  VIADD R4, R4, 0x1f ;  /* 0x0000001f04047836 */ /* 0x000fe20000000000 */
[----:B------:R-:W-:Y:S04]  /*00e0*/  BSSY.RECONVERGENT B1, `(.L_x_2) ;  /* 0x00000e6000017945 */ /* 0x000fe80003800200 */
[----:B------:R-:W-:Y:S02]  /*00f0*/  ISETP.GE.U32.AND P0, PT, R4, 0x3f, PT ;  /* 0x0000003f0400780c */ /* 0x000fe40003f06070 */
[----:B------:R-:W1:Y:S01]  /*0100*/  LDC.64 R2, c[0x0][0x3a0] ;  /* 0x0000e800ff027b82 */ /* 0x000e620000000a00 */
[----:B0-----:R-:W-:Y:S02]  /*0110*/  LOP3.LUT R5, R6, 0xaad26b49, RZ, 0x3c, !PT ;  /* 0xaad26b4906057812 */ /* 0x001fe400078e3cff */
[----:B------:R-:W-:-:S03]  /*0120*/  LOP3.LUT R6, R7, 0xf7dcefdd, RZ, 0x3c, !PT ;  /* 0xf7dcefdd07067812 */ /* 0x000fc600078e3cff */
[----:B------:R-:W-:Y:S02]  /*0130*/  IMAD R5, R5, 0x4182bed5, RZ ;  /* 0x4182bed505057824 */ /* 0x000fe400078e02ff */
[----:B------:R-:W-:Y:S02]  /*0140*/  IMAD R6, R6, -0x658354e5, RZ ;  /* 0x9a7cab1b06067824 */ /* 0x000fe400078e02ff */
[----:B-1----:R-:W-:Y:S01]  /*0150*/  IMAD.WIDE R2, R0, 0x30, R2 ;  /* 0x0000003000027825 */ /* 0x002fe200078e0202 */
[C---:B------:R-:W-:Y:S02]  /*0160*/  LOP3.LUT R10, R5.reuse, 0x159a55e5, RZ, 0x3c, !PT ;  /* 0x159a55e5050a7812 */ /* 0x040fe400078e3cff */
[C---:B------:R-:W-:Y:S01]  /*0170*/  IADD3 R8, PT, PT, R5.reuse, 0x64f0c9, R6 ;  /* 0x0064f0c905087810 */ /* 0x040fe20007ffe006 */
[C---:B------:R-:W-:Y:S01]  /*0180*/  VIADD R11, R6.reuse, 0x1f123bb5 ;  /* 0x1f123bb5060b7836 */ /* 0x040fe20000000000 */
[----:B------:R-:W-:Y:S01]  /*0190*/  LOP3.LUT R6, R6, 0x5491333, RZ, 0x3c, !PT ;  /* 0x0549133306067812 */ /* 0x000fe200078e3cff */
[----:B------:R-:W-:-:S02]  /*01a0*/  VIADD R9, R5, 0x75bcd15 ;  /* 0x075bcd1505097836 */ /* 0x000fc40000000000 */
[----:B------:R-:W-:Y:S01]  /*01b0*/  VIADD R7, R5, 0x583f19 ;  /* 0x00583f1905077836 */ /* 0x000fe20000000000 */
[----:B------:R0:W-:Y:S04]  /*01c0*/  STG.E.64 desc[UR6][R2.64+0x8], R10 ;  /* 0x0000080a02007986 */ /* 0x0001e8000c101b06 */
[----:B------:R0:W-:Y:S04]  /*01d0*/  STG.E.64 desc[UR6][R2.64], R8 ;  /* 0x0000000802007986 */ /* 0x0001e8000c101b06 */
[----:B------:R0:W-:Y:S01]  /*01e0*/  STG.E.64 desc[UR6][R2.64+0x10], R6 ;  /* 0x0000100602007986 */ /* 0x0001e2000c101b06 */
[----:B------:R-:W-:Y:S05]  /*01f0*/  @!P0 BRA `(.L_x_3) ;  /* 0x0000000c00508947 */ /* 0x000fea0003800000 */
[--C-:B0-----:R-:W-:Y:S01]  /*0200*/  SHF.R.S32.HI R10, RZ, 0x1f, R0.reuse ;  /* 0x0000001fff0a7819 */ /* 0x101fe20000011400 */
[----:B------:R-:W-:Y:S02]  /*0210*/  IMAD.MOV.U32 R11, RZ, RZ, R0 ;  /* 0x000000ffff0b7224 */ /* 0x000fe400078e0000 */
[----:B------:R-:W-:-:S07]  /*0220*/  IMAD.MOV.U32 R12, RZ, RZ, RZ ;  /* 0x000000ffff0c7224 */ /* 0x000fce00078e00ff */
.L_x_9:
[----:B0-----:R-:W-:Y:S01]  /*0230*/  LOP3.LUT R2, R11, 0x3, RZ, 0xc0, !PT ;  /* 0x000000030b027812 */ /* 0x001fe200078ec0ff */
[----:B------:R-:W-:Y:S03]  /*0240*/  BSSY.RECONVERGENT B2, `(.L_x_4) ;  /* 0x00000c9000027945 */ /* 0x000fe60003800200 */
[----:B------:R-:W-:-:S04]  /*0250*/  ISETP.NE.U32.AND P0, PT, R2, RZ, PT ;  /* 0x000000ff0200720c */ /* 0x000fc80003f05070 */
[----:B------:R-:W-:-:S13]  /*0260*/  ISETP.NE.AND.EX P0, PT, RZ, RZ, PT, P0 ;  /* 0x000000ffff00720c */ /* 0x000fda0003f05300 */
[----:B------:R-:W-:Y:S05]  /*0270*/  @!P0 BRA `(.L_x_5) ;  /* 0x0000000c00148947 */ /* 0x000fea0003800000 */
[----:B------:R-:W0:Y:S01]  /*0280*/  LDC.64 R6, c[0x4][RZ] ;  /* 0x01000000ff067b82 */ /* 0x000e220000000a00 */
[----:B------:R-:W-:Y:S02]  /*0290*/  IMAD.MOV.U32 R13, RZ, RZ, RZ ;  /* 0x000000ffff0d7224 */ /* 0x000fe400078e00ff */
[----:B0-----:R-:W-:-:S07]  /*02a0*/  IMAD.WIDE.U32 R6, R12, 0xc80, R6 ;  /* 0x00000c800c067825 */ /* 0x001fce00078e0006 */
.L_x_8:
[----:B0-----:R-:W-:Y:S02]  /*02b0*/  CS2R R14, SRZ ;  /* 0x00000000000e7805 */ /* 0x001fe4000001ff00 */
[----:B------:R-:W-:Y:S02]  /*02c0*/  CS2R R2, SRZ ;  /* 0x0000000000027805 */ /* 0x000fe4000001ff00 */
[----:B------:R-:W-:-:S07]  /*02d0*/  CS2R R4, SRZ ;  /* 0x0000000000047805 */ /* 0x000fce000001ff00 */
.L_x_7:
[----:B------:R-:W0:Y:S02]  /*02e0*/  LDC.64 R8, c[0x0][0x3a0] ;  /* 0x0000e800ff087b82 */ /* 0x000e240000000a00 */
[----:B0-----:R-:W-:-:S04]  /*02f0*/  IMAD.WIDE R8, R0, 0x30, R8 ;  /* 0x0000003000087825 */ /* 0x001fc800078e0208 */
[----:B------:R-:W-:-:S05]  /*0300*/  IMAD.WIDE.U32 R8, R15, 0x4, R8 ;  /* 0x000000040f087825 */ /* 0x000fca00078e0008 */
[----:B------:R0:W5:Y:S01]  /*0310*/  LDG.E R16, desc[UR6][R8.64+0x4] ;  /* 0x0000040608107981 */ /* 0x000162000c1e1900 */
[----:B------:R-:W-:-:S07]  /*0320*/  IMAD.MOV.U32 R17, RZ, RZ, RZ ;  /* 0x000000ffff117224 */ /* 0x000fce00078e00ff */
.L_x_6:
[----:B-----5:R-:W-:Y:S01]  /*0330*/  SHF.R.U32.HI R22, RZ, R17, R16 ;  /* 0x00000011ff167219 */ /* 0x020fe20000011610 */
[----:B0-----:R-:W-:-:S03]  /*0340*/  IMAD.SHL.U32 R8, R15, 0x20, RZ ;  /* 0x000000200f087824 */ /* 0x001fc600078e00ff */
[----:B------:R-:W-:Y:S01]  /*0350*/  LOP3.LUT R9, R22, 0x1, RZ, 0xc0, !PT ;  /* 0x0000000116097812 */ /* 0x000fe200078ec0ff */
[----:B------:R-:W-:-:S03]  /*0360*/  IMAD.IADD R8, R8, 0x1, R17 ;  /* 0x0000000108087824 */ /* 0x000fc600078e0211 */
[----:B------:R-:W-:Y:S01]  /*0370*/  ISETP.NE.U32.AND P0, PT, R9, 0x1, PT ;  /* 0x000000010900780c */ /* 0x000fe20003f05070 */
[----:B------:R-:W-:-:S03]  /*0380*/  IMAD R9, R8, 0x5, RZ ;  /* 0x0000000508097824 */ /* 0x000fc600078e02ff */
[----:B------:R-:W-:Y:S01]  /*0390*/  R2P PR, R22, 0x7e ;  /* 0x0000007e16007804 */ /* 0x000fe20000000000 */
[----:B------:R-:W-:-:S08]  /*03a0*/  IMAD.WIDE.U32 R8, R9, 0x4, R6 ;  /* 0x0000000409087825 */ /* 0x000fd000078e0006 */
[----:B------:R-:W2:Y:S04]  /*03b0*/  @!P0 LDG.E R19, desc[UR6][R8.64] ;  /* 0x0000000608138981 */ /* 0x000ea8000c1e1900 */
[----:B------:R-:W3:Y:S04]  /*03c0*/  @P1 LDG.E R21, desc[UR6][R8.64+0x14] ;  /* 0x0000140608151981 */ /* 0x000ee8000c1e1900 */
[----:B------:R-:W4:Y:S04]  /*03d0*/  @!P0 LDG.E R18, desc[UR6][R8.64+0x10] ;  /* 0x0000100608128981 */ /* 0x000f28000c1e1900 */
[----:B------:R-:W4:Y:S04]  /*03e0*/  @P2 LDG.E R23, desc[UR6][R8.64+0x28] ;  /* 0x0000280608172981 */ /* 0x000f28000c1e1900 */
[----:B------:R-:W4:Y:S04]  /*03f0*/  @P1 LDG.E R20, desc[UR6][R8.64+0x24] ;  /* 0x0000240608141981 */ /* 0x000f28000c1e1900 */
[----:B------:R-:W4:Y:S04]  /*0400*/  @P3 LDG.E R25, desc[UR6][R8.64+0x3c] ;  /* 0x00003c0608193981 */ /* 0x000f28000c1e1900 */
[----:B------:R-:W4:Y:S04]  /*0410*/  @P2 LDG.E R24, desc[UR6][R8.64+0x38] ;  /* 0x0000380608182981 */ /* 0x000f28000c1e1900 */
[----:B------:R-:W4:Y:S04]  /*0420*/  @P4 LDG.E R27, desc[UR6][R8.64+0x50] ;  /* 0x00005006081b4981 */ /* 0x000f28000c1e1900 */
[----:B------:R-:W4:Y:S01]  /*0430*/  @P5 LDG.E R29, desc[UR6][R8.64+0x64] ;  /* 0x00006406081d5981 */ /* 0x000f22000c1e1900 */
[----:B--2---:R-:W-:-:S03]  /*0440*/  @!P0 LOP3.LUT R14, R14, R19, RZ, 0x3c, !PT ;  /* 0x000000130e0e8212 */ /* 0x004fc600078e3cff */
[----:B------:R-:W2:Y:S01]  /*0450*/  @!P0 LDG.E R19, desc[UR6][R8.64+0x4] ;  /* 0x0000040608138981 */ /* 0x000ea2000c1e1900 */
[----:B---3--:R-:W-:-:S03]  /*0460*/  @P1 LOP3.LUT R14, R14, R21, RZ, 0x3c, !PT ;  /* 0x000000150e0e1212 */ /* 0x008fc600078e3cff */
[----:B------:R-:W3:Y:S01]  /*0470*/  @!P0 LDG.E R21, desc[UR6][R8.64+0xc] ;  /* 0x00000c0608158981 */ /* 0x000ee2000c1e1900 */
[----:B----4-:R-:W-:-:S03]  /*0480*/  @!P0 LOP3.LUT R3, R3, R18, RZ, 0x3c, !PT ;  /* 0x0000001203038212 */ /* 0x010fc600078e3cff */
[----:B------:R-:W4:Y:S01]  /*0490*/  @!P0 LDG.E R18, desc[UR6][R8.64+0x8] ;  /* 0x0000080608128981 */ /* 0x000f22000c1e1900 */
[----:B------:R-:W-:-:S03]  /*04a0*/  @P2 LOP3.LUT R14, R14, R23, RZ, 0x3c, !PT ;  /* 0x000000170e0e2212 */ /* 0x000fc600078e3cff */
[----:B------:R-:W4:Y:S01]  /*04b0*/  @P1 LDG.E R23, desc[UR6][R8.64+0x18] ;  /* 0x0000180608171981 */ /* 0x000f22000c1e1900 */
[----:B------:R-:W-:-:S03]  /*04c0*/  @P1 LOP3.LUT R3, R3, R20, RZ, 0x3c, !PT ;  /* 0x0000001403031212 */ /* 0x000fc600078e3cff */
[----:B------:R-:W4:Y:S01]  /*04d0*/  @P1 LDG.E R20, desc[UR6][R8.64+0x1c] ;  /* 0x00001c0608141981 */ /* 0x000f22000c1e1900 */
[----:B------:R-:W-:-:S03]  /*04e0*/  @P3 LOP3.LUT R14, R14, R25, RZ, 0x3c, !PT ;  /* 0x000000190e0e3212 */ /* 0x000fc600078e3cff */
[----:B------:R-:W4:Y:S01]  /*04f0*/  @P1 LDG.E R25, desc[UR6][R8.64+0x20] ;  /* 0x0000200608191981 */ /* 0x000f22000c1e1900 */
[----:B------:R-:W-:-:S03]  /*0500*/  @P2 LOP3.LUT R3, R3, R24, RZ, 0x3c, !PT ;  /* 0x0000001803032212 */ /* 0x000fc600078e3cff */
[----:B------:R-:W4:Y:S01]  /*0510*/  @P3 LDG.E R24, desc[UR6][R8.64+0x4c] ;  /* 0x00004c0608183981 */ /* 0x000f22000c1e1900 */
[----:B--2---:R-:W-:-:S03]  /*0520*/  @!P0 LOP3.LUT R4, R4, R19, RZ, 0x3c, !PT ;  /* 0x0000001304048212 */ /* 0x004fc600078e3cff */
[----:B------:R-:W2:Y:S01]  /*0530*/  @P2 LDG.E R19, desc[UR6][R8.64+0x2c] ;  /* 0x00002c0608132981 */ /* 0x000ea2000c1e1900 */
[----:B---3--:R-:W-:-:S03]  /*0540*/  @!P0 LOP3.LUT R2, R2, R21, RZ, 0x3c, !PT ;  /* 0x0000001502028212 */ /* 0x008fc600078e3cff */
[----:B------:R-:W3:Y:S01]  /*0550*/  @P2 LDG.E R21, desc[UR6][R8.64+0x34] ;  /* 0x0000340608152981 */ /* 0x000ee2000c1e1900 */
[----:B----4-:R-:W-:-:S03]  /*0560*/  @!P0 LOP3.LUT R5, R5, R18, RZ, 0x3c, !PT ;  /* 0x0000001205058212 */ /* 0x010fc600078e3cff */
[----:B------:R-:W4:Y:S01]  /*0570*/  @P2 LDG.E R18, desc[UR6][R8.64+0x30] ;  /* 0x0000300608122981 */ /* 0x000f22000c1e1900 */
        /* <DEDUP_REMOVED lines=10> */
[----:B--2---:R-:W-:-:S03]  /*0620*/  @P2 LOP3.LUT R4, R4, R19, RZ, 0x3c, !PT ;  /* 0x0000001304042212 */ /* 0x004fc600078e3cff */
[----:B------:R-:W2:Y:S01]  /*0630*/  @P4 LDG.E R19, desc[UR6][R8.64+0x54] ;  /* 0x0000540608134981 */ /* 0x000ea2000c1e1900 */
[----:B---3--:R-:W-:-:S03]  /*0640*/  @P2 LOP3.LUT R2, R2, R21, RZ, 0x3c, !PT ;  /* 0x0000001502022212 */ /* 0x008fc600078e3cff */
[----:B------:R-:W3:Y:S01]  /*0650*/  @P4 LDG.E R21, desc[UR6][R8.64+0x5c] ;  /* 0x00005c0608154981 */ /* 0x000ee2000c1e1900 */
[----:B----4-:R-:W-:-:S03]  /*0660*/  @P2 LOP3.LUT R5, R5, R18, RZ, 0x3c, !PT ;  /* 0x0000001205052212 */ /* 0x010fc600078e3cff */
        /* <DEDUP_REMOVED lines=9> */
[----:B------:R-:W-:Y:S02]  /*0700*/  LOP3.LUT P0, RZ, R22, 0x80, RZ, 0xc0, !PT ;  /* 0x0000008016ff7812 */ /* 0x000fe4000780c0ff */
[----:B------:R-:W-:-:S04]  /*0710*/  @P5 LOP3.LUT R14, R14, R29, RZ, 0x3c, !PT ;  /* 0x0000001d0e0e5212 */ /* 0x000fc800078e3cff */
[----:B------:R-:W-:-:S07]  /*0720*/  @P6 LOP3.LUT R14, R14, R27, RZ, 0x3c, !PT ;  /* 0x0000001b0e0e6212 */ /* 0x000fce00078e3cff */
[----:B------:R-:W4:Y:S04]  /*0730*/  @P0 LDG.E R27, desc[UR6][R8.64+0x8c] ;  /* 0x00008c06081b0981 */ /* 0x000f28000c1e1900 */
        /* <DEDUP_REMOVED lines=15> */
[----:B------:R-:W-:Y:S02]  /*0830*/  @P0 LOP3.LUT R14, R14, R27, RZ, 0x3c, !PT ;  /* 0x0000001b0e0e0212 */ /* 0x000fe400078e3cff */
[----:B--2---:R-:W-:Y:S02]  /*0840*/  @P6 LOP3.LUT R4, R4, R19, RZ, 0x3c, !PT ;  /* 0x0000001304046212 */ /* 0x004fe400078e3cff */
[----:B---3--:R-:W-:Y:S02]  /*0850*/  @P6 LOP3.LUT R2, R2, R21, RZ, 0x3c, !PT ;  /* 0x0000001502026212 */ /* 0x008fe400078e3cff */
[----:B----4-:R-:W-:Y:S02]  /*0860*/  @P6 LOP3.LUT R5, R5, R18, RZ, 0x3c, !PT ;  /* 0x0000001205056212 */ /* 0x010fe400078e3cff */
[----:B------:R-:W-:Y:S02]  /*0870*/  @P0 LOP3.LUT R4, R4, R23, RZ, 0x3c, !PT ;  /* 0x0000001704040212 */ /* 0x000fe400078e3cff */
[----:B------:R-:W-:-:S02]  /*0880*/  @P6 LOP3.LUT R3, R3, R20, RZ, 0x3c, !PT ;  /* 0x0000001403036212 */ /* 0x000fc400078e3cff */
[----:B------:R-:W-:Y:S02]  /*0890*/  @P0 LOP3.LUT R2, R2, R25, RZ, 0x3c, !PT ;  /* 0x0000001902020212 */ /* 0x000fe400078e3cff */
[----:B------:R-:W-:Y:S02]  /*08a0*/  @P0 LOP3.LUT R3, R3, R26, RZ, 0x3c, !PT ;  /* 0x0000001a03030212 */ /* 0x000fe400078e3cff */
[----:B------:R-:W-:Y:S02]  /*08b0*/  @P0 LOP3.LUT R5, R5, R24, RZ, 0x3c, !PT ;  /* 0x0000001805050212 */ /* 0x000fe400078e3cff */
[----:B------:R-:W-:-:S13]  /*08c0*/  R2P PR, R22.B1, 0x7f ;  /* 0x0000007f16007804 */ /* 0x000fda0000001000 */
[----:B------:R-:W2:Y:S04]  /*08d0*/  @P0 LDG.E R19, desc[UR6][R8.64+0xa0] ;  /* 0x0000a00608130981 */ /* 0x000ea8000c1e1900 */
[----:B------:R-:W3:Y:S04]  /*08e0*/  @P1 LDG.E R21, desc[UR6][R8.64+0xb4] ;  /* 0x0000b40608151981 */ /* 0x000ee8000c1e1900 */
[----:B------:R-:W4:Y:S04]  /*08f0*/  @P2 LDG.E R23, desc[UR6][R8.64+0xc8] ;  /* 0x0000c80608172981 */ /* 0x000f28000c1e1900 */
[----:B------:R-:W4:Y:S04]  /*0900*/  @P0 LDG.E R20, desc[UR6][R8.64+0xa8] ;  /* 0x0000a80608140981 */ /* 0x000f28000c1e1900 */
[----:B------:R-:W4:Y:S04]  /*0910*/  @P0 LDG.E R24, desc[UR6][R8.64+0xb0] ;  /* 0x0000b00608180981 */ /* 0x000f28000c1e1900 */
[----:B------:R-:W4:Y:S04]  /*0920*/  @P3 LDG.E R25, desc[UR6][R8.64+0xdc] ;  /* 0x0000dc0608193981 */ /* 0x000f28000c1e1900 */
[----:B------:R-:W4:Y:S04]  /*0930*/  @P1 LDG.E R18, desc[UR6][R8.64+0xbc] ;  /* 0x0000bc0608121981 */ /* 0x000f28000c1e1900 */
        /* <DEDUP_REMOVED lines=20> */
[----:B---3--:R-:W-:Y:S02]  /*0a80*/  @P0 LOP3.LUT R2, R2, R21, RZ, 0x3c, !PT ;  /* 0x0000001502020212 */ /* 0x008fe400078e3cff */
[----:B------:R-:W-:Y:S01]  /*0a90*/  LOP3.LUT P0, RZ, R22, 0x8000, RZ, 0xc0, !PT ;  /* 0x0000800016ff7812 */ /* 0x000fe2000780c0ff */
[----:B------:R-:W3:Y:S01]  /*0aa0*/  @P2 LDG.E R21, desc[UR6][R8.64+0xcc] ;  /* 0x0000cc0608152981 */ /* 0x000ee2000c1e1900 */
[----:B----4-:R-:W-:-:S03]  /*0ab0*/  @P1 LOP3.LUT R4, R4, R23, RZ, 0x3c, !PT ;  /* 0x0000001704041212 */ /* 0x010fc600078e3cff */
[----:B------:R-:W4:Y:S04]  /*0ac0*/  @P2 LDG.E R22, desc[UR6][R8.64+0xd0] ;  /* 0x0000d00608162981 */ /* 0x000f28000c1e1900 */
[----:B------:R-:W4:Y:S01]  /*0ad0*/  @P2 LDG.E R23, desc[UR6][R8.64+0xd4] ;  /* 0x0000d40608172981 */ /* 0x000f22000c1e1900 */
[----:B------:R-:W-:-:S03]  /*0ae0*/  @P1 LOP3.LUT R3, R3, R20, RZ, 0x3c, !PT ;  /* 0x0000001403031212 */ /* 0x000fc600078e3cff */
[----:B------:R-:W4:Y:S01]  /*0af0*/  @P3 LDG.E R20, desc[UR6][R8.64+0xec] ;  /* 0x0000ec0608143981 */ /* 0x000f22000c1e1900 */
[----:B------:R-:W-:Y:S02]  /*0b00*/  @P5 LOP3.LUT R14, R14, R29, RZ, 0x3c, !PT ;  /* 0x0000001d0e0e5212 */ /* 0x000fe400078e3cff */
[----:B------:R-:W-:Y:S01]  /*0b10*/  @P2 LOP3.LUT R3, R3, R24, RZ, 0x3c, !PT ;  /* 0x0000001803032212 */ /* 0x000fe200078e3cff */
[----:B------:R-:W4:Y:S04]  /*0b20*/  @P0 LDG.E R26, desc[UR6][R8.64+0x13c] ;  /* 0x00013c06081a0981 */ /* 0x000f28000c1e1900 */
        /* <DEDUP_REMOVED lines=9> */
[----:B------:R-:W-:Y:S02]  /*0bc0*/  @P2 LOP3.LUT R2, R2, R23, RZ, 0x3c, !PT ;  /* 0x0000001702022212 */ /* 0x000fe400078e3cff */
[----:B------:R-:W-:Y:S01]  /*0bd0*/  @P3 LOP3.LUT R5, R5, R18, RZ, 0x3c, !PT ;  /* 0x0000001205053212 */ /* 0x000fe200078e3cff */
[----:B------:R-:W4:Y:S01]  /*0be0*/  @P4 LDG.E R23, desc[UR6][R8.64+0xfc] ;  /* 0x0000fc0608174981 */ /* 0x000f22000c1e1900 */
[----:B------:R-:W-:-:S03]  /*0bf0*/  @P3 LOP3.LUT R4, R4, R25, RZ, 0x3c, !PT ;  /* 0x0000001904043212 */ /* 0x000fc600078e3cff */
        /* <DEDUP_REMOVED lines=20> */
[----:B------:R-:W-:-:S05]  /*0d40*/  VIADD R17, R17, 0x10 ;  /* 0x0000001011117836 */ /* 0x000fca0000000000 */
[----:B------:R-:W-:Y:S02]  /*0d50*/  ISETP.NE.AND P1, PT, R17, 0x20, PT ;  /* 0x000000201100780c */ /* 0x000fe40003f25270 */
[----:B------:R-:W-:Y:S02]  /*0d60*/  @P5 LOP3.LUT R3, R3, R20, RZ, 0x3c, !PT ;  /* 0x0000001403035212 */ /* 0x000fe400078e3cff */
[----:B--2---:R-:W-:Y:S02]  /*0d70*/  @P5 LOP3.LUT R2, R2, R19, RZ, 0x3c, !PT ;  /* 0x0000001302025212 */ /* 0x004fe400078e3cff */
[----:B---3--:R-:W-:Y:S02]  /*0d80*/  @P6 LOP3.LUT R4, R4, R21, RZ, 0x3c, !PT ;  /* 0x0000001504046212 */ /* 0x008fe400078e3cff */
[----:B----4-:R-:W-:Y:S02]  /*0d90*/  @P6 LOP3.LUT R5, R5, R22, RZ, 0x3c, !PT ;  /* 0x0000001605056212 */ /* 0x010fe400078e3cff */
[----:B------:R-:W-:-:S02]  /*0da0*/  @P6 LOP3.LUT R2, R2, R23, RZ, 0x3c, !PT ;  /* 0x0000001702026212 */ /* 0x000fc400078e3cff */
[----:B------:R-:W-:Y:S02]  /*0db0*/  @P6 LOP3.LUT R3, R3, R18, RZ, 0x3c, !PT ;  /* 0x0000001203036212 */ /* 0x000fe400078e3cff */
[----:B------:R-:W-:Y:S02]  /*0dc0*/  @P0 LOP3.LUT R5, R5, R24, RZ, 0x3c, !PT ;  /* 0x0000001805050212 */ /* 0x000fe400078e3cff */
[----:B------:R-:W-:Y:S02]  /*0dd0*/  @P0 LOP3.LUT R4, R4, R25, RZ, 0x3c, !PT ;  /* 0x0000001904040212 */ /* 0x000fe400078e3cff */
[----:B------:R-:W-:Y:S02]  /*0de0*/  @P0 LOP3.LUT R3, R3, R26, RZ, 0x3c, !PT ;  /* 0x0000001a03030212 */ /* 0x000fe400078e3cff */
[----:B------:R-:W-:Y:S01]  /*0df0*/  @P0 LOP3.LUT R2, R2, R27, RZ, 0x3c, !PT ;  /* 0x0000001b02020212 */ /* 0x000fe200078e3cff */
[----:B------:R-:W-:Y:S06]  /*0e00*/  @P1 BRA `(.L_x_6) ;  /* 0xfffffff400481947 */ /* 0x000fec000383ffff */
[----:B------:R-:W-:-:S05]  /*0e10*/  VIADD R15, R15, 0x1 ;  /* 0x000000010f0f7836 */ /* 0x000fca0000000000 */
[----:B------:R-:W-:-:S13]  /*0e20*/  ISETP.NE.AND P0, PT, R15, 0x5, PT ;  /* 0x000000050f00780c */ /* 0x000fda0003f05270 */
[----:B------:R-:W-:Y:S05]  /*0e30*/  @P0 BRA `(.L_x_7) ;  /* 0xfffffff400280947 */ /* 0x000fea000383ffff */
[----:B------:R-:W0:Y:S01]  /*0e40*/  LDC.64 R8, c[0x0][0x3a0] ;  /* 0x0000e800ff087b82 */ /* 0x000e220000000a00 */
[----:B------:R-:W-:Y:S01]  /*0e50*/  VIADD R13, R13, 0x1 ;  /* 0x000000010d0d7836 */ /* 0x000fe20000000000 */
[----:B------:R-:W-:-:S04]  /*0e60*/  LOP3.LUT R16, R11, 0x3, RZ, 0xc0, !PT ;  /* 0x000000030b107812 */ /* 0x000fc800078ec0ff */
[----:B------:R-:W-:Y:S01]  /*0e70*/  ISETP.GE.U32.AND P0, PT, R13, R16, PT ;  /* 0x000000100d00720c */ /* 0x000fe20003f06070 */
[----:B0-----:R-:W-:-:S05]  /*0e80*/  IMAD.WIDE R8, R0, 0x30, R8 ;  /* 0x0000003000087825 */ /* 0x001fca00078e0208 */
[----:B------:R0:W-:Y:S04]  /*0e90*/  STG.E.64 desc[UR6][R8.64+0x8], R4 ;  /* 0x0000080408007986 */ /* 0x0001e8000c101b06 */
[----:B------:R0:W-:Y:S04]  /*0ea0*/  STG.E.64 desc[UR6][R8.64+0x10], R2 ;  /* 0x0000100208007986 */ /* 0x0001e8000c101b06 */
[----:B------:R0:W-:Y:S01]  /*0eb0*/  STG.E desc[UR6][R8.64+0x4], R14 ;  /* 0x0000040e08007986 */ /* 0x0001e2000c101906 */
[----:B------:R-:W-:Y:S05]  /*0ec0*/  @!P0 BRA `(.L_x_8) ;  /* 0xfffffff000f88947 */ /* 0x000fea000383ffff */
.L_x_5:
[----:B------:R-:W-:Y:S05]  /*0ed0*/  BSYNC.RECONVERGENT B2 ;  /* 0x0000000000027941 */ /* 0x000fea0003800200 */
.L_x_4:
[C---:B------:R-:W-:Y:S01]  /*0ee0*/  ISETP.GT.U32.AND P0, PT, R11.reuse, 0x3, PT ;  /* 0x000000030b00780c */ /* 0x040fe20003f04070 */
[----:B------:R-:W-:Y:S01]  /*0ef0*/  VIADD R12, R12, 0x1 ;  /* 0x000000010c0c7836 */ /* 0x000fe20000000000 */
[--C-:B------:R-:W-:Y:S02]  /*0f00*/  SHF.R.U64 R11, R11, 0x2, R10.reuse ;  /* 0x000000020b0b7819 */ /* 0x100fe4000000120a */
[----:B------:R-:W-:Y:S02]  /*0f10*/  ISETP.GT.U32.AND.EX P0, PT, R10, RZ, PT, P0 ;  /* 0x000000ff0a00720c */ /* 0x000fe40003f04100 */
[----:B------:R-:W-:-:S11]  /*0f20*/  SHF.R.U32.HI R10, RZ, 0x2, R10 ;  /* 0x00000002ff0a7819 */ /* 0x000fd6000001160a */
[----:B------:R-:W-:Y:S05]  /*0f30*/  @P0 BRA `(.L_x_9) ;  /* 0xfffffff000bc0947 */ /* 0x000fea000383ffff */
.L_x_3:
[----:B------:R-:W-:Y:S05]  /*0f40*/  BSYNC.RECONVERGENT B1 ;  /* 0x0000000000017941 */ /* 0x000fea0003800200 */
.L_x_2:
[----:B0-----:R-:W0:Y:S02]  /*0f50*/  LDC.64 R2, c[0x0][0x3a0] ;  /* 0x0000e800ff027b82 */ /* 0x001e240000000a00 */
[----:B0-----:R-:W-:-:S05]  /*0f60*/  IMAD.WIDE R2, R0, 0x30, R2 ;  /* 0x0000003000027825 */ /* 0x001fca00078e0202 */
[----:B------:R0:W-:Y:S04]  /*0f70*/  STG.E.64 desc[UR6][R2.64+0x18], RZ ;  /* 0x000018ff02007986 */ /* 0x0001e8000c101b06 */
[----:B------:R0:W-:Y:S04]  /*0f80*/  STG.E desc[UR6][R2.64+0x20], RZ ;  /* 0x000020ff02007986 */ /* 0x0001e8000c101906 */
[----:B------:R0:W-:Y:S02]  /*0f90*/  STG.E.64 desc[UR6][R2.64+0x28], RZ ;  /* 0x000028ff02007986 */ /* 0x0001e4000c101b06 */
.L_x_1:
[----:B------:R-:W-:Y:S05]  /*0fa0*/  BSYNC.RECONVERGENT B0 ;  /* 0x0000000000007941 */ /* 0x000fea0003800200 */
.L_x_0:
[----:B0-----:R-:W0:Y:S02]  /*0fb0*/  LDC.64 R2, c[0x0][0x3a8] ;  /* 0x0000ea00ff027b82 */ /* 0x001e240000000a00 */
[----:B0-----:R-:W2:Y:S02]  /*0fc0*/  LDG.E R2, desc[UR6][R2.64] ;  /* 0x0000000602027981 */ /* 0x001ea4000c1e1900 */
[----:B--2---:R-:W-:-:S13]  /*0fd0*/  ISETP.GT.AND P0, PT, R2, 0x7ffff, PT ;  /* 0x0007ffff0200780c */ /* 0x004fda0003f04270 */
[----:B------:R-:W-:Y:S05]  /*0fe0*/  @P0 EXIT ;  /* 0x000000000000094d */ /* 0x000fea0003800000 */
.L_x_17:
[----:B0-----:R-:W0:Y:S01]  /*0ff0*/  S2R R24, SR_TID.X ;  /* 0x0000000000187919 */ /* 0x001e220000002100 */
[----:B------:R-:W1:Y:S01]  /*1000*/  LDC.64 R2, c[0x0][0x398] ;  /* 0x0000e600ff027b82 */ /* 0x000e620000000a00 */
[----:B------:R-:W-:Y:S01]  /*1010*/  BSSY.RECONVERGENT B0, `(.L_x_10) ;  /* 0x0000021000007945 */ /* 0x000fe20003800200 */
[----:B------:R-:W2:Y:S01]  /*1020*/  S2R R8, SR_TID.X ;  /* 0x0000000000087919 */ /* 0x000ea20000002100 */
[----:B0-----:R-:W-:-:S04]  /*1030*/  LOP3.LUT R24, R24, 0x1f, RZ, 0xc0, !PT ;  /* 0x0000001f18187812 */ /* 0x001fc800078ec0ff */
[----:B------:R-:W-:-:S13]  /*1040*/  ISETP.NE.AND P0, PT, R24, RZ, PT ;  /* 0x000000ff1800720c */ /* 0x000fda0003f05270 */
[----:B-12---:R-:W-:Y:S05]  /*1050*/  @P0 BRA `(.L_x_11) ;  /* 0x0000000000700947 */ /* 0x006fea0003800000 */
[----:B------:R-:W0:Y:S01]  /*1060*/  S2R R6, SR_LANEID ;  /* 0x0000000000067919 */ /* 0x000e220000000000 */
[----:B------:R-:W1:Y:S01]  /*1070*/  LDC.64 R4, c[0x0][0x3a0] ;  /* 0x0000e800ff047b82 */ /* 0x000e620000000a00 */
[----:B------:R-:W-:Y:S02]  /*1080*/  VOTEU.ANY UR4, UPT, PT ;  /* 0x0000000000047886 */ /* 0x000fe400038e0100 */
[----:B------:R-:W-:Y:S02]  /*1090*/  UFLO.U32 UR5, UR4 ;  /* 0x00000004000572bd */ /* 0x000fe400080e0000 */
[----:B------:R-:W2:Y:S03]  /*10a0*/  POPC R17, UR4 ;  /* 0x0000000400117d09 */ /* 0x000ea60008000000 */
[----:B------:R-:W2:Y:S01]  /*10b0*/  LDC.64 R12, c[0x0][0x3a8] ;  /* 0x0000ea00ff0c7b82 */ /* 0x000ea20000000a00 */
[----:B-1----:R-:W-:Y:S01]  /*10c0*/  IMAD.WIDE R4, R0, 0x30, R4 ;  /* 0x0000003000047825 */ /* 0x002fe200078e0204 */
[----:B0-----:R-:W-:-:S13]  /*10d0*/  ISETP.EQ.U32.AND P0, PT, R6, UR5, PT ;  /* 0x0000000506007c0c */ /* 0x001fda000bf02070 */
[----:B--2---:R0:W-:Y:S04]  /*10e0*/  @P0 REDG.E.ADD.STRONG.SYS desc[UR6][R12.64], R17 ;  /* 0x000000110c00098e */ /* 0x0041e8000c134106 */
[----:B------:R-:W2:Y:S04]  /*10f0*/  LDG.E.64 R14, desc[UR6][R4.64] ;  /* 0x00000006040e7981 */ /* 0x000ea8000c1e1b00 */
[----:B------:R-:W3:Y:S04]  /*1100*/  LDG.E.64 R6, desc[UR6][R4.64+0x10] ;  /* 0x0000100604067981 */ /* 0x000ee8000c1e1b00 */
[----:B------:R-:W4:Y:S01]  /*1110*/  LDG.E.64 R10, desc[UR6][R4.64+0x8] ;  /* 0x00000806040a7981 */ /* 0x000f22000c1e1b00 */
[----:B--2---:R-:W-:Y:S01]  /*1120*/  SHF.R.U32.HI R16, RZ, 0x2, R15 ;  /* 0x00000002ff107819 */ /* 0x004fe2000001160f */
[----:B------:R-:W-:-:S03]  /*1130*/  VIADD R14, R14, 0x587c5 ;  /* 0x000587c50e0e7836 */ /* 0x000fc60000000000 */
[----:B------:R-:W-:Y:S01]  /*1140*/  LOP3.LUT R16, R16, R15, RZ, 0x3c, !PT ;  /* 0x0000000f10107212 */ /* 0x000fe200078e3cff */
[----:B---3--:R-:W-:Y:S02]  /*1150*/  IMAD.SHL.U32 R9, R7, 0x10, RZ ;  /* 0x0000001007097824 */ /* 0x008fe400078e00ff */
[----:B------:R-:W-:Y:S02]  /*1160*/  IMAD.MOV.U32 R19, RZ, RZ, R6 ;  /* 0x000000ffff137224 */ /* 0x000fe400078e0006 */
[----:B------:R-:W-:Y:S02]  /*1170*/  IMAD.SHL.U32 R15, R16, 0x2, RZ ;  /* 0x00000002100f7824 */ /* 0x000fe400078e00ff */
[----:B----4-:R-:W-:-:S03]  /*1180*/  IMAD.MOV.U32 R18, RZ, RZ, R11 ;  /* 0x000000ffff127224 */ /* 0x010fc600078e000b */
[----:B------:R-:W-:Y:S01]  /*1190*/  LOP3.LUT R16, R16, R15, R9, 0x96, !PT ;  /* 0x0000000f10107212 */ /* 0x000fe200078e9609 */
[----:B------:R-:W-:Y:S01]  /*11a0*/  IMAD.MOV.U32 R15, RZ, RZ, R10 ;  /* 0x000000ffff0f7224 */ /* 0x000fe200078e000a */
[----:B------:R0:W-:Y:S01]  /*11b0*/  STG.E.64 desc[UR6][R4.64+0x8], R18 ;  /* 0x0000081204007986 */ /* 0x0001e2000c101b06 */
[----:B------:R-:W-:Y:S01]  /*11c0*/  IMAD.MOV.U32 R10, RZ, RZ, R7 ;  /* 0x000000ffff0a7224 */ /* 0x000fe200078e0007 */
[----:B------:R-:W-:Y:S02]  /*11d0*/  LOP3.LUT R11, R16, R7, RZ, 0x3c, !PT ;  /* 0x00000007100b7212 */ /* 0x000fe400078e3cff */
[----:B------:R0:W-:Y:S03]  /*11e0*/  STG.E.64 desc[UR6][R4.64], R14 ;  /* 0x0000000e04007986 */ /* 0x0001e6000c101b06 */
[----:B------:R-:W-:Y:S01]  /*11f0*/  IMAD.IADD R25, R11, 0x1, R14 ;  /* 0x000000010b197824 */ /* 0x000fe200078e020e */
[----:B------:R0:W-:Y:S04]  /*1200*/  STG.E.64 desc[UR6][R4.64+0x10], R10 ;  /* 0x0000100a04007986 */ /* 0x0001e8000c101b06 */
[----:B------:R-:W-:-:S07]  /*1210*/  LOP3.LUT R25, R25, 0x1fff, RZ, 0xc0, !PT ;  /* 0x00001fff19197812 */ /* 0x000fce00078ec0ff */
.L_x_11:
[----:B------:R-:W-:Y:S05]  /*1220*/  BSYNC.RECONVERGENT B0 ;  /* 0x0000000000007941 */ /* 0x000fea0003800200 */
.L_x_10:
[----:B------:R-:W1:Y:S01]  /*1230*/  SHFL.IDX PT, R25, R25, RZ, 0x1f ;  /* 0x00001fff19197589 */ /* 0x000e6200000e0000 */
[----:B0-----:R-:W-:Y:S02]  /*1240*/  LOP3.LUT R5, R8, 0x1f, RZ, 0xc0, !PT ;  /* 0x0000001f08057812 */ /* 0x001fe400078ec0ff */
[----:B------:R-:W-:Y:S01]  /*1250*/  CS2R R18, SRZ ;  /* 0x0000000000127805 */ /* 0x000fe2000001ff00 */
[----:B------:R-:W-:Y:S02]  /*1260*/  UMOV UR4, URZ ;  /* 0x000000ff00047c82 */ /* 0x000fe40008000000 */
[----:B------:R-:W-:-:S03]  /*1270*/  IMAD.WIDE.U32 R2, R5, 0x8, R2 ;  /* 0x0000000805027825 */ /* 0x000fc600078e0002 */
[----:B------:R-:W-:-:S05]  /*1280*/  IADD3 R6, P0, PT, R2, 0x800, RZ ;  /* 0x0000080002067810 */ /* 0x000fca0007f1e0ff */
[----:B------:R-:W-:Y:S02]  /*1290*/  IMAD.X R7, RZ, RZ, R3, P0 ;  /* 0x000000ffff077224 */ /* 0x000fe400000e0603 */
[----:B-1----:R-:W-:-:S05]  /*12a0*/  IMAD.SHL.U32 R27, R25, 0x400, RZ ;  /* 0x00000400191b7824 */ /* 0x002fca00078e00ff */
[----:B------:R-:W-:-:S07]  /*12b0*/  LOP3.LUT R26, R24, R27, RZ, 0xfc, !PT ;  /* 0x0000001b181a7212 */ /* 0x000fce00078efcff */
.L_x_12:
[----:B------:R-:W0:Y:S01]  /*12c0*/  LDC.64 R22, c[0x0][0x380] ;  /* 0x0000e000ff167b82 */ /* 0x000e220000000a00 */
[----:B------:R-:W-:Y:S02]  /*12d0*/  IMAD.MOV.U32 R2, RZ, RZ, R6 ;  /* 0x000000ffff027224 */ /* 0x000fe400078e0006 */
[----:B------:R-:W-:-:S05]  /*12e0*/  IMAD.MOV.U32 R3, RZ, RZ, R7 ;  /* 0x000000ffff037224 */ /* 0x000fca00078e0007 */
[----:B------:R-:W2:Y:S04]  /*12f0*/  LDG.E.64 R4, desc[UR6][R2.64+-0x800] ;  /* 0xfff8000602047981 */ /* 0x000ea8000c1e1b00 */
[----:B------:R-:W3:Y:S04]  /*1300*/  LDG.E.64 R8, desc[UR6][R2.64+-0x700] ;  /* 0xfff9000602087981 */ /* 0x000ee8000c1e1b00 */
[----:B------:R-:W4:Y:S04]  /*1310*/  LDG.E.64 R12, desc[UR6][R2.64+-0x600] ;  /* 0xfffa0006020c7981 */ /* 0x000f28000c1e1b00 */
[----:B------:R-:W5:Y:S01]  /*1320*/  LDG.E.64 R20, desc[UR6][R2.64+0x700] ;  /* 0x0007000602147981 */ /* 0x000f62000c1e1b00 */
[----:B0-----:R-:W-:-:S05]  /*1330*/  IMAD.WIDE R22, R26, 0x8, R22 ;  /* 0x000000081a167825 */ /* 0x001fca00078e0216 */
[----:B------:R-:W2:Y:S04]  /*1340*/  LDG.E.64.CONSTANT R6, desc[UR6][R22.64] ;  /* 0x0000000616067981 */ /* 0x000ea8000c1e9b00 */
[----:B------:R-:W3:Y:S04]  /*1350*/  LDG.E.64.CONSTANT R10, desc[UR6][R22.64+0x100] ;  /* 0x00010006160a7981 */ /* 0x000ee8000c1e9b00 */
[----:B------:R-:W4:Y:S04]  /*1360*/  LDG.E.64.CONSTANT R14, desc[UR6][R22.64+0x200] ;  /* 0x00020006160e7981 */ /* 0x000f28000c1e9b00 */
[----:B------:R-:W5:Y:S01]  /*1370*/  LDG.E.64.CONSTANT R16, desc[UR6][R22.64+0xe00] ;  /* 0x000e000616107981 */ /* 0x000f62000c1e9b00 */
[----:B--2---:R-:W-:-:S03]  /*1380*/  DFMA R18, R4, R6, R18 ;  /* 0x000000060412722b */ /* 0x004fc60000000012 */
[----:B------:R-:W2:Y:S04]  /*1390*/  LDG.E.64 R4, desc[UR6][R2.64+-0x500] ;  /* 0xfffb000602047981 */ /* 0x000ea8000c1e1b00 */
[----:B------:R-:W2:Y:S01]  /*13a0*/  LDG.E.64.CONSTANT R6, desc[UR6][R22.64+0x300] ;  /* 0x0003000616067981 */ /* 0x000ea2000c1e9b00 */
[----:B---3--:R-:W-:-:S03]  /*13b0*/  DFMA R18, R8, R10, R18 ;  /* 0x0000000a0812722b */ /* 0x008fc60000000012 */
[----:B------:R-:W3:Y:S04]  /*13c0*/  LDG.E.64 R8, desc[UR6][R2.64+-0x400] ;  /* 0xfffc000602087981 */ /* 0x000ee8000c1e1b00 */
[----:B------:R-:W3:Y:S01]  /*13d0*/  LDG.E.64.CONSTANT R10, desc[UR6][R22.64+0x400] ;  /* 0x00040006160a7981 */ /* 0x000ee2000c1e9b00 */
[----:B----4-:R-:W-:-:S03]  /*13e0*/  DFMA R18, R12, R14, R18 ;  /* 0x0000000e0c12722b */ /* 0x010fc60000000012 */
[----:B------:R-:W4:Y:S04]  /*13f0*/  LDG.E.64 R12, desc[UR6][R2.64+-0x300] ;  /* 0xfffd0006020c7981 */ /* 0x000f28000c1e1b00 */
[----:B------:R-:W4:Y:S01]  /*1400*/  LDG.E.64.CONSTANT R14, desc[UR6][R22.64+0x500] ;  /* 0x00050006160e7981 */ /* 0x000f22000c1e9b00 */
        /* <DEDUP_REMOVED lines=25> */
[----:B------:R-:W5:Y:S04]  /*15a0*/  LDG.E.64 R14, desc[UR6][R2.64+0x600] ;  /* 0x00060006020e7981 */ /* 0x000f68000c1e1b00 */
[----:B------:R-:W4:Y:S01]  /*15b0*/  LDG.E.64.CONSTANT R18, desc[UR6][R22.64+0xf00] ;  /* 0x000f000616127981 */ /* 0x000f22000c1e9b00 */
[----:B------:R-:W-:-:S04]  /*15c0*/  UIADD3 UR4, UPT, UPT, UR4, 0x10, URZ ;  /* 0x0000001004047890 */ /* 0x000fc8000fffe0ff */
[----:B------:R-:W-:Y:S01]  /*15d0*/  UISETP.NE.AND UP0, UPT, UR4, 0x20, UPT ;  /* 0x000000200400788c */ /* 0x000fe2000bf05270 */
[----:B------:R-:W-:Y:S01]  /*15e0*/  VIADD R26, R26, 0x200 ;  /* 0x000002001a1a7836 */ /* 0x000fe20000000000 */
[----:B--2---:R-:W-:-:S08]  /*15f0*/  DFMA R4, R4, R6, R12 ;  /* 0x000000060404722b */ /* 0x004fd0000000000c */
[----:B---3--:R-:W-:Y:S01]  /*1600*/  DFMA R4, R8, R10, R4 ;  /* 0x0000000a0804722b */ /* 0x008fe20000000004 */
[----:B------:R-:W-:-:S07]  /*1610*/  IADD3 R6, P0, PT, R2, 0x1000, RZ ;  /* 0x0000100002067810 */ /* 0x000fce0007f1e0ff */
[----:B-----5:R-:W-:Y:S01]  /*1620*/  DFMA R4, R14, R16, R4 ;  /* 0x000000100e04722b */ /* 0x020fe20000000004 */
[----:B------:R-:W-:-:S07]  /*1630*/  IMAD.X R7, RZ, RZ, R3, P0 ;  /* 0x000000ffff077224 */ /* 0x000fce00000e0603 */
[----:B----4-:R-:W-:Y:S01]  /*1640*/  DFMA R18, R20, R18, R4 ;  /* 0x000000121412722b */ /* 0x010fe20000000004 */
[----:B------:R-:W-:Y:S10]  /*1650*/  BRA.U UP0, `(.L_x_12) ;  /* 0xfffffffd00187547 */ /* 0x000ff4000b83ffff */
[----:B------:R-:W0:Y:S02]  /*1660*/  LDC.64 R2, c[0x0][0x388] ;  /* 0x0000e200ff027b82 */ /* 0x000e240000000a00 */
[----:B0-----:R-:W-:-:S06]  /*1670*/  IMAD.WIDE R2, R25, 0x8, R2 ;  /* 0x0000000819027825 */ /* 0x001fcc00078e0202 */
[----:B------:R-:W2:Y:S01]  /*1680*/  LDG.E.64.CONSTANT R2, desc[UR6][R2.64] ;  /* 0x0000000602027981 */ /* 0x000ea2000c1e9b00 */
[----:B------:R-:W-:Y:S01]  /*1690*/  UMOV UR4, 0xfefa39ef ;  /* 0xfefa39ef00047882 */ /* 0x000fe20000000000 */
[----:B------:R-:W-:Y:S01]  /*16a0*/  UMOV UR5, 0x3fe62e42 ;  /* 0x3fe62e4200057882 */ /* 0x000fe20000000000 */
[----:B------:R-:W-:Y:S01]  /*16b0*/  BSSY.RECONVERGENT B0, `(.L_x_13) ;  /* 0x0000059000007945 */ /* 0x000fe20003800200 */
[----:B------:R-:W-:Y:S04]  /*16c0*/  SHFL.BFLY PT, R5, R19, 0x10, 0x1f ;  /* 0x0e001f0013057f89 */ /* 0x000fe800000e0000 */
[----:B------:R-:W0:Y:S02]  /*16d0*/  SHFL.BFLY PT, R4, R18, 0x10, 0x1f ;  /* 0x0e001f0012047f89 */ /* 0x000e2400000e0000 */
[----:B0-----:R-:W-:-:S07]  /*16e0*/  DADD R4, R18, R4 ;  /* 0x0000000012047229 */ /* 0x001fce0000000004 */
[----:B------:R-:W-:Y:S04]  /*16f0*/  SHFL.BFLY PT, R7, R5, 0x8, 0x1f ;  /* 0x0d001f0005077f89 */ /* 0x000fe800000e0000 */
[----:B------:R-:W0:Y:S02]  /*1700*/  SHFL.BFLY PT, R6, R4, 0x8, 0x1f ;  /* 0x0d001f0004067f89 */ /* 0x000e2400000e0000 */
[----:B0-----:R-:W-:Y:S01]  /*1710*/  DADD R8, R4, R6 ;  /* 0x0000000004087229 */ /* 0x001fe20000000006 */
[----:B------:R-:W-:Y:S02]  /*1720*/  IMAD.MOV.U32 R4, RZ, RZ, 0x652b82fe ;  /* 0x652b82feff047424 */ /* 0x000fe400078e00ff */
[----:B------:R-:W-:-:S04]  /*1730*/  IMAD.MOV.U32 R5, RZ, RZ, 0x3ff71547 ;  /* 0x3ff71547ff057424 */ /* 0x000fc800078e00ff */
[----:B------:R-:W-:Y:S04]  /*1740*/  SHFL.BFLY PT, R7, R9, 0x4, 0x1f ;  /* 0x0c801f0009077f89 */ /* 0x000fe800000e0000 */
[----:B------:R-:W0:Y:S02]  /*1750*/  SHFL.BFLY PT, R6, R8, 0x4, 0x1f ;  /* 0x0c801f0008067f89 */ /* 0x000e2400000e0000 */
[----:B0-----:R-:W-:-:S07]  /*1760*/  DADD R10, R8, R6 ;  /* 0x00000000080a7229 */ /* 0x001fce0000000006 */
[----:B------:R-:W-:Y:S04]  /*1770*/  SHFL.BFLY PT, R7, R11, 0x2, 0x1f ;  /* 0x0c401f000b077f89 */ /* 0x000fe800000e0000 */
[----:B------:R-:W0:Y:S02]  /*1780*/  SHFL.BFLY PT, R6, R10, 0x2, 0x1f ;  /* 0x0c401f000a067f89 */ /* 0x000e2400000e0000 */
[----:B0-----:R-:W-:Y:S01]  /*1790*/  DADD R12, R10, R6 ;  /* 0x000000000a0c7229 */ /* 0x001fe20000000006 */
[----:B------:R-:W-:Y:S02]  /*17a0*/  IMAD.MOV.U32 R10, RZ, RZ, -0x35dec16 ;  /* 0xfca213eaff0a7424 */ /* 0x000fe400078e00ff */
[----:B------:R-:W-:-:S04]  /*17b0*/  IMAD.MOV.U32 R11, RZ, RZ, 0x3e928af3 ;  /* 0x3e928af3ff0b7424 */ /* 0x000fc800078e00ff */
[----:B------:R-:W-:Y:S04]  /*17c0*/  SHFL.BFLY PT, R7, R13, 0x1, 0x1f ;  /* 0x0c201f000d077f89 */ /* 0x000fe800000e0000 */
[----:B------:R-:W0:Y:S02]  /*17d0*/  SHFL.BFLY PT, R6, R12, 0x1, 0x1f ;  /* 0x0c201f000c067f89 */ /* 0x000e2400000e0000 */
[----:B0-----:R-:W-:-:S08]  /*17e0*/  DADD R6, R12, R6 ;  /* 0x000000000c067229 */ /* 0x001fd00000000006 */
[----:B--2---:R-:W-:-:S08]  /*17f0*/  DMUL R6, R6, R2 ;  /* 0x0000000206067228 */ /* 0x004fd00000000000 */
[C---:B------:R-:W-:Y:S02]  /*1800*/  DFMA R4, R6.reuse, R4, 6.75539944105574400000e+15 ;  /* 0x433800000604742b */ /* 0x040fe40000000004 */
[----:B------:R-:W-:Y:S01]  /*1810*/  DSETP.GEU.AND P2, PT, R6, RZ, PT ;  /* 0x000000ff0600722a */ /* 0x000fe20003f4e000 */
[C---:B------:R-:W-:Y:S02]  /*1820*/  FSETP.GEU.AND P1, PT, |R7|.reuse, 4.1917929649353027344, PT ;  /* 0x4086232b0700780b */ /* 0x040fe40003f2e200 */
[----:B------:R-:W-:-:S03]  /*1830*/  FSETP.GEU.AND P0, PT, |R7|, 4.2275390625, PT ;  /* 0x408748000700780b */ /* 0x000fc60003f0e200 */
[----:B------:R-:W-:Y:S02]  /*1840*/  DADD R8, R4, -6.75539944105574400000e+15 ;  /* 0xc338000004087429 */ /* 0x000fe40000000000 */
[----:B------:R-:W-:-:S04]  /*1850*/  LEA.HI R5, R4, R4, RZ, 0x1 ;  /* 0x0000000404057211 */ /* 0x000fc800078f08ff */
[----:B------:R-:W-:Y:S02]  /*1860*/  SHF.R.S32.HI R5, RZ, 0x1, R5 ;  /* 0x00000001ff057819 */ /* 0x000fe40000011405 */
[----:B------:R-:W-:Y:S01]  /*1870*/  DFMA R14, R8, -UR4, R6 ;  /* 0x80000004080e7c2b */ /* 0x000fe20008000006 */
[----:B------:R-:W-:Y:S01]  /*1880*/  UMOV UR4, 0x3b39803f ;  /* 0x3b39803f00047882 */ /* 0x000fe20000000000 */
[----:B------:R-:W-:-:S06]  /*1890*/  UMOV UR5, 0x3c7abc9e ;  /* 0x3c7abc9e00057882 */ /* 0x000fcc0000000000 */
[----:B------:R-:W-:Y:S01]  /*18a0*/  DFMA R8, R8, -UR4, R14 ;  /* 0x8000000408087c2b */ /* 0x000fe2000800000e */
[----:B------:R-:W-:Y:S01]  /*18b0*/  UMOV UR4, 0x69ce2bdf ;  /* 0x69ce2bdf00047882 */ /* 0x000fe20000000000 */
[----:B------:R-:W-:Y:S01]  /*18c0*/  UMOV UR5, 0x3e5ade15 ;  /* 0x3e5ade1500057882 */ /* 0x000fe20000000000 */
[----:B------:R-:W-:-:S05]  /*18d0*/  IMAD.IADD R14, R4, 0x1, -R5 ;  /* 0x00000001040e7824 */ /* 0x000fca00078e0a05 */
[----:B------:R-:W-:Y:S01]  /*18e0*/  DFMA R10, R8, UR4, R10 ;  /* 0x00000004080a7c2b */ /* 0x000fe2000800000a */
[----:B------:R-:W-:Y:S01]  /*18f0*/  UMOV UR4, 0x62401315 ;  /* 0x6240131500047882 */ /* 0x000fe20000000000 */
[----:B------:R-:W-:Y:S01]  /*1900*/  UMOV UR5, 0x3ec71dee ;  /* 0x3ec71dee00057882 */ /* 0x000fe20000000000 */
[----:B------:R-:W-:Y:S01]  /*1910*/  LEA R15, R14, 0x3ff00000, 0x14 ;  /* 0x3ff000000e0f7811 */ /* 0x000fe200078ea0ff */
[----:B------:R-:W-:-:S04]  /*1920*/  IMAD.MOV.U32 R14, RZ, RZ, RZ ;  /* 0x000000ffff0e7224 */ /* 0x000fc800078e00ff */
[----:B------:R-:W-:Y:S01]  /*1930*/  DFMA R10, R8, R10, UR4 ;  /* 0x00000004080a7e2b */ /* 0x000fe2000800000a */
[----:B------:R-:W-:Y:S01]  /*1940*/  UMOV UR4, 0x7c89eb71 ;  /* 0x7c89eb7100047882 */ /* 0x000fe20000000000 */
[----:B------:R-:W-:-:S06]  /*1950*/  UMOV UR5, 0x3efa0199 ;  /* 0x3efa019900057882 */ /* 0x000fcc0000000000 */
        /* <DEDUP_REMOVED lines=18> */
[----:B------:R-:W-:-:S08]  /*1a80*/  DFMA R10, R8, R10, UR4 ;  /* 0x00000004080a7e2b */ /* 0x000fd0000800000a */
[----:B------:R-:W-:-:S08]  /*1a90*/  DFMA R10, R8, R10, 1 ;  /* 0x3ff00000080a742b */ /* 0x000fd0000000000a */
[----:B------:R-:W-:Y:S02]  /*1aa0*/  DFMA R8, R8, R10, 1 ;  /* 0x3ff000000808742b */ /* 0x000fe4000000000a */
[----:B------:R-:W-:-:S08]  /*1ab0*/  DADD R10, R6, +INF ;  /* 0x7ff00000060a7429 */ /* 0x000fd00000000000 */
[--C-:B------:R-:W-:Y:S02]  /*1ac0*/  IMAD R13, R5, 0x100000, R9.reuse ;  /* 0x00100000050d7824 */ /* 0x100fe400078e0209 */
[----:B------:R-:W-:Y:S01]  /*1ad0*/  IMAD.MOV.U32 R12, RZ, RZ, R8 ;  /* 0x000000ffff0c7224 */ /* 0x000fe200078e0008 */
[----:B------:R-:W-:Y:S01]  /*1ae0*/  FSEL R7, R10, RZ, P2 ;  /* 0x000000ff0a077208 */ /* 0x000fe20001000000 */
[----:B------:R-:W-:Y:S01]  /*1af0*/  IMAD R5, R4, 0x100000, R9 ;  /* 0x0010000004057824 */ /* 0x000fe200078e0209 */
[----:B------:R-:W-:-:S03]  /*1b00*/  FSEL R11, R11, RZ, P2 ;  /* 0x000000ff0b0b7208 */ /* 0x000fc60001000000 */
[----:B------:R-:W-:-:S10]  /*1b10*/  DMUL R12, R12, R14 ;  /* 0x0000000e0c0c7228 */ /* 0x000fd40000000000 */
[----:B------:R-:W-:Y:S02]  /*1b20*/  FSEL R7, R7, R12, P0 ;  /* 0x0000000c07077208 */ /* 0x000fe40000000000 */
[----:B------:R-:W-:Y:S02]  /*1b30*/  @P1 FSEL R5, R11, R13, P0 ;  /* 0x0000000d0b051208 */ /* 0x000fe40000000000 */
[----:B------:R-:W-:-:S06]  /*1b40*/  FSEL R4, R8, R7, !P1 ;  /* 0x0000000708047208 */ /* 0x000fcc0004800000 */
[----:B------:R-:W-:-:S06]  /*1b50*/  DADD R4, R4, 1 ;  /* 0x3ff0000004047429 */ /* 0x000fcc0000000000 */
[----:B------:R-:W0:Y:S04]  /*1b60*/  MUFU.RCP64H R7, R5 ;  /* 0x0000000500077308 */ /* 0x000e280000001800 */
[----:B------:R-:W-:-:S05]  /*1b70*/  VIADD R6, R5, 0x300402 ;  /* 0x0030040205067836 */ /* 0x000fca0000000000 */
[----:B------:R-:W-:Y:S01]  /*1b80*/  FSETP.GEU.AND P0, PT, |R6|, 5.8789094863358348022e-39, PT ;  /* 0x004004020600780b */ /* 0x000fe20003f0e200 */
[----:B0-----:R-:W-:-:S08]  /*1b90*/  DFMA R8, -R4, R6, 1 ;  /* 0x3ff000000408742b */ /* 0x001fd00000000106 */
[----:B------:R-:W-:-:S08]  /*1ba0*/  DFMA R8, R8, R8, R8 ;  /* 0x000000080808722b */ /* 0x000fd00000000008 */
[----:B------:R-:W-:-:S08]  /*1bb0*/  DFMA R8, R6, R8, R6 ;  /* 0x000000080608722b */ /* 0x000fd00000000006 */
[----:B------:R-:W-:-:S08]  /*1bc0*/  DFMA R10, -R4, R8, 1 ;  /* 0x3ff00000040a742b */ /* 0x000fd00000000108 */
[----:B------:R-:W-:Y:S01]  /*1bd0*/  DFMA R8, R8, R10, R8 ;  /* 0x0000000a0808722b */ /* 0x000fe20000000008 */
[----:B------:R-:W-:Y:S01]  /*1be0*/  NOP ;  /* 0x0000000000007918 */ /* 0x000fe20000000000 */
[----:B------:R-:W-:Y:S09]  /*1bf0*/  @P0 BRA `(.L_x_14) ;  /* 0x0000000000100947 */ /* 0x000ff20003800000 */
[----:B------:R-:W-:-:S05]  /*1c00*/  LOP3.LUT R6, R5, 0x7fffffff, RZ, 0xc0, !PT ;  /* 0x7fffffff05067812 */ /* 0x000fca00078ec0ff */
[----:B------:R-:W-:Y:S01]  /*1c10*/  VIADD R10, R6, 0xfff00000 ;  /* 0xfff00000060a7836 */ /* 0x000fe20000000000 */
[----:B------:R-:W-:-:S07]  /*1c20*/  MOV R6, 0x1c40 ;  /* 0x00001c4000067802 */ /* 0x000fce0000000f00 */
[----:B------:R-:W-:Y:S05]  /*1c30*/  CALL.REL.NOINC `($__internal_0_$__cuda_sm20_dblrcp_rn_slowpath_v3) ;  /* 0x0000000000f47944 */ /* 0x000fea0003c00000 */
.L_x_14:
[----:B------:R-:W-:Y:S05]  /*1c40*/  BSYNC.RECONVERGENT B0 ;  /* 0x0000000000007941 */ /* 0x000fea0003800200 */
.L_x_13:
[----:B------:R-:W-:Y:S01]  /*1c50*/  DMUL R2, R2, R8 ;  /* 0x0000000802027228 */ /* 0x000fe20000000000 */
[----:B------:R-:W-:Y:S10]  /*1c60*/  BSSY.RECONVERGENT B0, `(.L_x_15) ;  /* 0x0000035000007945 */ /* 0x000ff40003800200 */
.L_x_16:
[----:B0-----:R-:W0:Y:S01]  /*1c70*/  LDC.64 R8, c[0x0][0x380] ;  /* 0x0000e000ff087b82 */ /* 0x001e220000000a00 */
[----:B------:R-:W-:-:S07]  /*1c80*/  IMAD.IADD R11, R27, 0x1, R24 ;  /* 0x000000011b0b7824 */ /* 0x000fce00078e0218 */
[----:B------:R-:W1:Y:S08]  /*1c90*/  LDC.64 R4, c[0x0][0x390] ;  /* 0x0000e400ff047b82 */ /* 0x000e700000000a00 */
[----:B------:R-:W2:Y:S01]  /*1ca0*/  LDC.64 R6, c[0x0][0x398] ;  /* 0x0000e600ff067b82 */ /* 0x000ea20000000a00 */
[----:B0-----:R-:W-:-:S05]  /*1cb0*/  IMAD.WIDE R8, R11, 0x8, R8 ;  /* 0x000000080b087825 */ /* 0x001fca00078e0208 */
[----:B------:R-:W3:Y:S01]  /*1cc0*/  LDG.E.64.CONSTANT R14, desc[UR6][R8.64] ;  /* 0x00000006080e7981 */ /* 0x000ee2000c1e9b00 */
[----:B-1----:R-:W-:Y:S01]  /*1cd0*/  IMAD.WIDE R4, R11, 0x8, R4 ;  /* 0x000000080b047825 */ /* 0x002fe200078e0204 */
[----:B------:R-:W-:Y:S01]  /*1ce0*/  UMOV UR4, 0x9999999a ;  /* 0x9999999a00047882 */ /* 0x000fe20000000000 */
[----:B------:R-:W-:Y:S01]  /*1cf0*/  UMOV UR5, 0x3fb99999 ;  /* 0x3fb9999900057882 */ /* 0x000fe20000000000 */
[----:B------:R-:W4:Y:S04]  /*1d00*/  LDG.E.64.CONSTANT R18, desc[UR6][R8.64+0x100] ;  /* 0x0001000608127981 */ /* 0x000f28000c1e9b00 */
[----:B------:R-:W5:Y:S01]  /*1d10*/  LDG.E.64 R12, desc[UR6][R4.64] ;  /* 0x00000006040c7981 */ /* 0x000f62000c1e1b00 */
[----:B--2---:R-:W-:-:S05]  /*1d20*/  IMAD.WIDE.U32 R6, R24, 0x8, R6 ;  /* 0x0000000818067825 */ /* 0x004fca00078e0006 */
[----:B------:R-:W5:Y:S01]  /*1d30*/  LDG.E.64 R10, desc[UR6][R6.64] ;  /* 0x00000006060a7981 */ /* 0x000f62000c1e1b00 */
[----:B---3--:R-:W-:Y:S02]  /*1d40*/  DMUL R14, R2, R14 ;  /* 0x0000000e020e7228 */ /* 0x008fe40000000000 */
[----:B-----5:R-:W-:-:S06]  /*1d50*/  DADD R12, R10, -R12 ;  /* 0x000000000a0c7229 */ /* 0x020fcc000000080c */
[----:B------:R-:W-:-:S08]  /*1d60*/  DFMA R14, R10, UR4, -R14 ;  /* 0x000000040a0e7c2b */ /* 0x000fd0000800080e */
[----:B------:R-:W-:-:S07]  /*1d70*/  DFMA R12, R14, -4, R12 ;  /* 0xc01000000e0c782b */ /* 0x000fce000000000c */
[----:B------:R-:W-:Y:S01]  /*1d80*/  REDG.E.ADD.F64.RN.STRONG.SYS desc[UR6][R4.64], R12 ;  /* 0x0000000c040079a6 */ /* 0x000fe2000c135f06 */
[----:B------:R-:W-:-:S07]  /*1d90*/  DMUL R10, R12, 0.0001220703125 ;  /* 0x3f2000000c0a7828 */ /* 0x000fce0000000000 */
[----:B------:R0:W-:Y:S04]  /*1da0*/  REDG.E.ADD.F64.RN.STRONG.SYS desc[UR6][R6.64], R10 ;  /* 0x0000000a060079a6 */ /* 0x0001e8000c135f06 */
[----:B------:R-:W2:Y:S04]  /*1db0*/  LDG.E.64 R14, desc[UR6][R6.64+0x100] ;  /* 0x00010006060e7981 */ /* 0x000ea8000c1e1b00 */
[----:B------:R-:W3:Y:S01]  /*1dc0*/  LDG.E.64 R16, desc[UR6][R4.64+0x100] ;  /* 0x0001000604107981 */ /* 0x000ee2000c1e1b00 */
[----:B----4-:R-:W-:-:S08]  /*1dd0*/  DMUL R18, R2, R18 ;  /* 0x0000001202127228 */ /* 0x010fd00000000000 */
[C---:B--2---:R-:W-:Y:S02]  /*1de0*/  DFMA R18, R14.reuse, UR4, -R18 ;  /* 0x000000040e127c2b */ /* 0x044fe40008000812 */
[----:B---3--:R-:W-:-:S08]  /*1df0*/  DADD R16, R14, -R16 ;  /* 0x000000000e107229 */ /* 0x008fd00000000810 */
[----:B------:R-:W-:Y:S01]  /*1e00*/  DFMA R16, R18, -4, R16 ;  /* 0xc01000001210782b */ /* 0x000fe20000000010 */
[----:B------:R-:W2:Y:S06]  /*1e10*/  LDG.E.64.CONSTANT R18, desc[UR6][R8.64+0x200] ;  /* 0x0002000608127981 */ /* 0x000eac000c1e9b00 */
[----:B------:R-:W-:Y:S01]  /*1e20*/  REDG.E.ADD.F64.RN.STRONG.SYS desc[UR6][R4.64+0x100], R16 ;  /* 0x00010010040079a6 */ /* 0x000fe2000c135f06 */
[----:B------:R-:W-:-:S07]  /*1e30*/  DMUL R14, R16, 0.0001220703125 ;  /* 0x3f200000100e7828 */ /* 0x000fce0000000000 */
[----:B------:R1:W-:Y:S04]  /*1e40*/  REDG.E.ADD.F64.RN.STRONG.SYS desc[UR6][R6.64+0x100], R14 ;  /* 0x0001000e060079a6 */ /* 0x0003e8000c135f06 */
[----:B0-----:R-:W3:Y:S04]  /*1e50*/  LDG.E.64 R10, desc[UR6][R6.64+0x200] ;  /* 0x00020006060a7981 */ /* 0x001ee8000c1e1b00 */
[----:B------:R-:W4:Y:S01]  /*1e60*/  LDG.E.64 R12, desc[UR6][R4.64+0x200] ;  /* 0x00020006040c7981 */ /* 0x000f22000c1e1b00 */
[----:B--2---:R-:W-:-:S08]  /*1e70*/  DMUL R18, R2, R18 ;  /* 0x0000001202127228 */ /* 0x004fd00000000000 */
[C---:B---3--:R-:W-:Y:S02]  /*1e80*/  DFMA R18, R10.reuse, UR4, -R18 ;  /* 0x000000040a127c2b */ /* 0x048fe40008000812 */
[----:B----4-:R-:W-:-:S08]  /*1e90*/  DADD R12, R10, -R12 ;  /* 0x000000000a0c7229 */ /* 0x010fd0000000080c */
[----:B------:R-:W-:Y:S01]  /*1ea0*/  DFMA R12, R18, -4, R12 ;  /* 0xc0100000120c782b */ /* 0x000fe2000000000c */
[----:B------:R-:W2:Y:S06]  /*1eb0*/  LDG.E.64.CONSTANT R18, desc[UR6][R8.64+0x300] ;  /* 0x0003000608127981 */ /* 0x000eac000c1e9b00 */
[----:B------:R0:W-:Y:S01]  /*1ec0*/  REDG.E.ADD.F64.RN.STRONG.SYS desc[UR6][R4.64+0x200], R12 ;  /* 0x0002000c040079a6 */ /* 0x0001e2000c135f06 */
[----:B------:R-:W-:-:S07]  /*1ed0*/  DMUL R10, R12, 0.0001220703125 ;  /* 0x3f2000000c0a7828 */ /* 0x000fce0000000000 */
[----:B------:R0:W-:Y:S04]  /*1ee0*/  REDG.E.ADD.F64.RN.STRONG.SYS desc[UR6][R6.64+0x200], R10 ;  /* 0x0002000a060079a6 */ /* 0x0001e8000c135f06 */
[----:B-1----:R-:W3:Y:S04]  /*1ef0*/  LDG.E.64 R14, desc[UR6][R6.64+0x300] ;  /* 0x00030006060e7981 */ /* 0x002ee8000c1e1b00 */
[----:B------:R-:W4:Y:S01]  /*1f00*/  LDG.E.64 R16, desc[UR6][R4.64+0x300] ;  /* 0x0003000604107981 */ /* 0x000f22000c1e1b00 */
[C---:B------:R-:W-:Y:S01]  /*1f10*/  ISETP.GE.U32.AND P0, PT, R24.reuse, 0x380, PT ;  /* 0x000003801800780c */ /* 0x040fe20003f06070 */
[----:B------:R-:W-:Y:S01]  /*1f20*/  VIADD R24, R24, 0x80 ;  /* 0x0000008018187836 */ /* 0x000fe20000000000 */
[----:B--2---:R-:W-:-:S08]  /*1f30*/  DMUL R18, R2, R18 ;  /* 0x0000001202127228 */ /* 0x004fd00000000000 */
[C---:B---3--:R-:W-:Y:S02]  /*1f40*/  DFMA R18, R14.reuse, UR4, -R18 ;  /* 0x000000040e127c2b */ /* 0x048fe40008000812 */
[----:B----4-:R-:W-:-:S08]  /*1f50*/  DADD R16, R14, -R16 ;  /* 0x000000000e107229 */ /* 0x010fd00000000810 */
[----:B------:R-:W-:-:S07]  /*1f60*/  DFMA R16, R18, -4, R16 ;  /* 0xc01000001210782b */ /* 0x000fce0000000010 */
[----:B------:R0:W-:Y:S01]  /*1f70*/  REDG.E.ADD.F64.RN.STRONG.SYS desc[UR6][R4.64+0x300], R16 ;  /* 0x00030010040079a6 */ /* 0x0001e2000c135f06 */
[----:B------:R-:W-:-:S07]  /*1f80*/  DMUL R14, R16, 0.0001220703125 ;  /* 0x3f200000100e7828 */ /* 0x000fce0000000000 */
[----:B------:R0:W-:Y:S01]  /*1f90*/  REDG.E.ADD.F64.RN.STRONG.SYS desc[UR6][R6.64+0x300], R14 ;  /* 0x0003000e060079a6 */ /* 0x0001e2000c135f06 */
[----:B------:R-:W-:Y:S05]  /*1fa0*/  @!P0 BRA `(.L_x_16) ;  /* 0xfffffffc00308947 */ /* 0x000fea000383ffff */
[----:B------:R-:W-:Y:S05]  /*1fb0*/  BSYNC.RECONVERGENT B0 ;  /* 0x0000000000007941 */ /* 0x000fea0003800200 */
.L_x_15:
[----:B------:R-:W1:Y:S02]  /*1fc0*/  LDC.64 R2, c[0x0][0x3a8] ;  /* 0x0000ea00ff027b82 */ /* 0x000e640000000a00 */
[----:B-1----:R-:W2:Y:S02]  /*1fd0*/  LDG.E R2, desc[UR6][R2.64] ;  /* 0x0000000602027981 */ /* 0x002ea4000c1e1900 */
[----:B--2---:R-:W-:-:S13]  /*1fe0*/  ISETP.GT.AND P0, PT, R2, 0x7ffff, PT ;  /* 0x0007ffff0200780c */ /* 0x004fda0003f04270 */
[----:B------:R-:W-:Y:S05]  /*1ff0*/  @P0 EXIT ;  /* 0x000000000000094d */ /* 0x000fea0003800000 */
[----:B------:R-:W-:Y:S05]  /*2000*/  BRA `(.L_x_17) ;  /* 0xffffffec00f87947 */ /* 0x000fea000383ffff */
        .weak           $__internal_0_$__cuda_sm20_dblrcp_rn_slowpath_v3
        .type           $__internal_0_$__cuda_sm20_dblrcp_rn_slowpath_v3,@function
        .size           $__internal_0_$__cuda_sm20_dblrcp_rn_slowpath_v3,(.L_x_23 - $__internal_0_$__cuda_sm20_dblrcp_rn_slowpath_v3)
$__internal_0_$__cuda_sm20_dblrcp_rn_slowpath_v3:
[----:B------:R-:W-:Y:S01]  /*2010*/  DSETP.GTU.AND P0, PT, |R4|, +INF , PT ;  /* 0x7ff000000400742a */ /* 0x000fe20003f0c200 */
[----:B------:R-:W-:-:S13]  /*2020*/  BSSY.RECONVERGENT B1, `(.L_x_18) ;  /* 0x0000023000017945 */ /* 0x000fda0003800200 */
[----:B------:R-:W-:Y:S05]  /*2030*/  @P0 BRA `(.L_x_19) ;  /* 0x00000000007c0947 */ /* 0x000fea0003800000 */
[----:B------:R-:W-:-:S05]  /*2040*/  LOP3.LUT R7, R5, 0x7fffffff, RZ, 0xc0, !PT ;  /* 0x7fffffff05077812 */ /* 0x000fca00078ec0ff */
[----:B------:R-:W-:-:S05]  /*2050*/  VIADD R8, R7, 0xffffffff ;  /* 0xffffffff07087836 */ /* 0x000fca0000000000 */
[----:B------:R-:W-:-:S13]  /*2060*/  ISETP.GE.U32.AND P0, PT, R8, 0x7fefffff, PT ;  /* 0x7fefffff0800780c */ /* 0x000fda0003f06070 */
[----:B------:R-:W-:Y:S01]  /*2070*/  @P0 LOP3.LUT R9, R5, 0x7ff00000, RZ, 0x3c, !PT ;  /* 0x7ff0000005090812 */ /* 0x000fe200078e3cff */
[----:B------:R-:W-:Y:S01]  /*2080*/  @P0 IMAD.MOV.U32 R8, RZ, RZ, RZ ;  /* 0x000000ffff080224 */ /* 0x000fe200078e00ff */
[----:B------:R-:W-:Y:S06]  /*2090*/  @P0 BRA `(.L_x_20) ;  /* 0x00000000006c0947 */ /* 0x000fec0003800000 */
[----:B------:R-:W-:-:S13]  /*20a0*/  ISETP.GE.U32.AND P0, PT, R7, 0x1000001, PT ;  /* 0x010000010700780c */ /* 0x000fda0003f06070 */
[----:B------:R-:W-:Y:S05]  /*20b0*/  @!P0 BRA `(.L_x_21) ;  /* 0x0000000000348947 */ /* 0x000fea0003800000 */
[----:B------:R-:W-:Y:S02]  /*20c0*/  VIADD R9, R5, 0xc0200000 ;  /* 0xc020000005097836 */ /* 0x000fe40000000000 */
[----:B------:R-:W-:Y:S02]  /*20d0*/  IMAD.MOV.U32 R8, RZ, RZ, R4 ;  /* 0x000000ffff087224 */ /* 0x000fe400078e0004 */
[----:B------:R-:W0:Y:S04]  /*20e0*/  MUFU.RCP64H R11, R9 ;  /* 0x00000009000b7308 */ /* 0x000e280000001800 */
[----:B0-----:R-:W-:-:S08]  /*20f0*/  DFMA R12, -R8, R10, 1 ;  /* 0x3ff00000080c742b */ /* 0x001fd0000000010a */
[----:B------:R-:W-:-:S08]  /*2100*/  DFMA R12, R12, R12, R12 ;  /* 0x0000000c0c0c722b */ /* 0x000fd0000000000c */
[----:B------:R-:W-:-:S08]  /*2110*/  DFMA R12, R10, R12, R10 ;  /* 0x0000000c0a0c722b */ /* 0x000fd0000000000a */
[----:B------:R-:W-:-:S08]  /*2120*/  DFMA R10, -R8, R12, 1 ;  /* 0x3ff00000080a742b */ /* 0x000fd0000000010c */
[----:B------:R-:W-:-:S08]  /*2130*/  DFMA R10, R12, R10, R12 ;  /* 0x0000000a0c0a722b */ /* 0x000fd0000000000c */
[----:B------:R-:W-:-:S08]  /*2140*/  DMUL R10, R10, 2.2250738585072013831e-308 ;  /* 0x001000000a0a7828 */ /* 0x000fd00000000000 */
[----:B------:R-:W-:-:S08]  /*2150*/  DFMA R4, -R4, R10, 1 ;  /* 0x3ff000000404742b */ /* 0x000fd0000000010a */
[----:B------:R-:W-:-:S08]  /*2160*/  DFMA R4, R4, R4, R4 ;  /* 0x000000040404722b */ /* 0x000fd00000000004 */
[----:B------:R-:W-:Y:S01]  /*2170*/  DFMA R8, R10, R4, R10 ;  /* 0x000000040a08722b */ /* 0x000fe2000000000a */
[----:B------:R-:W-:Y:S10]  /*2180*/  BRA `(.L_x_20) ;  /* 0x0000000000307947 */ /* 0x000ff40003800000 */
.L_x_21:
[----:B------:R-:W-:Y:S01]  /*2190*/  DMUL R4, R4, 8.11296384146066816958e+31 ;  /* 0x4690000004047828 */ /* 0x000fe20000000000 */
[----:B------:R-:W-:-:S05]  /*21a0*/  IMAD.MOV.U32 R8, RZ, RZ, R10 ;  /* 0x000000ffff087224 */ /* 0x000fca00078e000a */
[----:B------:R-:W0:Y:S02]  /*21b0*/  MUFU.RCP64H R9, R5 ;  /* 0x0000000500097308 */ /* 0x000e240000001800 */
[----:B0-----:R-:W-:-:S08]  /*21c0*/  DFMA R10, -R4, R8, 1 ;  /* 0x3ff00000040a742b */ /* 0x001fd00000000108 */
[----:B------:R-:W-:-:S08]  /*21d0*/  DFMA R10, R10, R10, R10 ;  /* 0x0000000a0a0a722b */ /* 0x000fd0000000000a */
[----:B------:R-:W-:-:S08]  /*21e0*/  DFMA R10, R8, R10, R8 ;  /* 0x0000000a080a722b */ /* 0x000fd00000000008 */
[----:B------:R-:W-:-:S08]  /*21f0*/  DFMA R8, -R4, R10, 1 ;  /* 0x3ff000000408742b */ /* 0x000fd0000000010a */
[----:B------:R-:W-:-:S08]  /*2200*/  DFMA R8, R10, R8, R10 ;  /* 0x000000080a08722b */ /* 0x000fd0000000000a */
[----:B------:R-:W-:Y:S01]  /*2210*/  DMUL R8, R8, 8.11296384146066816958e+31 ;  /* 0x4690000008087828 */ /* 0x000fe20000000000 */
[----:B------:R-:W-:Y:S10]  /*2220*/  BRA `(.L_x_20) ;  /* 0x0000000000087947 */ /* 0x000ff40003800000 */
.L_x_19:
[----:B------:R-:W-:Y:S01]  /*2230*/  LOP3.LUT R9, R5, 0x80000, RZ, 0xfc, !PT ;  /* 0x0008000005097812 */ /* 0x000fe200078efcff */
[----:B------:R-:W-:-:S07]  /*2240*/  IMAD.MOV.U32 R8, RZ, RZ, R4 ;  /* 0x000000ffff087224 */ /* 0x000fce00078e0004 */
.L_x_20:
[----:B------:R-:W-:Y:S05]  /*2250*/  BSYNC.RECONVERGENT B1 ;  /* 0x0000000000017941 */ /* 0x000fea0003800200 */
.L_x_18:
[----:B------:R-:W-:-:S04]  /*2260*/  IMAD.MOV.U32 R7, RZ, RZ, 0x0 ;  /* 0x00000000ff077424 */ /* 0x000fc800078e00ff */
[----:B------:R-:W-:Y:S05]  /*2270*/  RET.REL.NODEC R6 `(_Z9run_asyncPKdS0_PdS1_P17curandStateXORWOWPix) ;  /* 0xffffffdc06607950 */ /* 0x000fea0003c3ffff */
.L_x_22:
[----:B------:R-:W-:-:S00]  /*2280*/  BRA `(.L_x_22) ;  /* 0xfffffffc00fc7947 */ /* 0x000fc0000383ffff */
[----:B------:R-:W-:-:S00]  /*2290*/  NOP ;  /* 0x0000000000007918 */ /* 0x000fc00000000000 */
        /* <DEDUP_REMOVED lines=14> */
.L_x_23:


//--------------------- .nv.global.init           --------------------------
	.section	.nv.global.init,"aw",@progbits
	.align	4
.nv.global.init:
	.type		mrg32k3aM1SubSeq,@object
	.size		mrg32k3aM1SubSeq,(mrg32k3aM2SubSeq - mrg32k3aM1SubSeq)
mrg32k3aM1SubSeq:
        /*0000*/ 	.byte	0x0b, 0xcc, 0xee, 0x04, 0x73, 0x29, 0x8b, 0x6f, 0xf6, 0x53, 0x03, 0xf6, 0x23, 0xf6, 0xea, 0xda
        /* <DEDUP_REMOVED lines=125> */
	.type		mrg32k3aM2SubSeq,@object
	.size		mrg32k3aM2SubSeq,(mrg32k3aM1 - mrg32k3aM2SubSeq)
mrg32k3aM2SubSeq:
        /* <DEDUP_REMOVED lines=126> */
	.type		mrg32k3aM1,@object
	.size		mrg32k3aM1,(mrg32k3aM1Seq - mrg32k3aM1)
mrg32k3aM1:
        /* <DEDUP_REMOVED lines=144> */
	.type		mrg32k3aM1Seq,@object
	.size		mrg32k3aM1Seq,(mrg32k3aM2 - mrg32k3aM1Seq)
mrg32k3aM1Seq:
        /* <DEDUP_REMOVED lines=144> */
	.type		mrg32k3aM2,@object
	.size		mrg32k3aM2,(mrg32k3aM2Seq - mrg32k3aM2)
mrg32k3aM2:
        /* <DEDUP_REMOVED lines=144> */
	.type		mrg32k3aM2Seq,@object
	.size		mrg32k3aM2Seq,(precalc_xorwow_matrix - mrg32k3aM2Seq)
mrg32k3aM2Seq:
        /* <DEDUP_REMOVED lines=144> */
	.type		precalc_xorwow_matrix,@object
	.size		precalc_xorwow_matrix,(precalc_xorwow_offset_matrix - precalc_xorwow_matrix)
precalc_xorwow_matrix:
        /* <DEDUP_REMOVED lines=6400> */
	.type		precalc_xorwow_offset_matrix,@object
	.size		precalc_xorwow_offset_matrix,(.L_1 - precalc_xorwow_offset_matrix)
precalc_xorwow_offset_matrix:
        /* <DEDUP_REMOVED lines=6400> */
.L_1:


//--------------------- .nv.shared.reserved.0     --------------------------
	.section	.nv.shared.reserved.0,"aw",@nobits
	.weak		__nv_reservedSMEM_offset_0_alias
	.size		__nv_reservedSMEM_offset_0_alias, 0, 64
	.other		__nv_reservedSMEM_offset_0_alias,@"STO_CUDA_RESERVED_SHARED STV_DEFAULT"
__nv_reservedSMEM_offset_0_alias:
	.zero		0
	.zero		64


//--------------------- .nv.constant0._Z9run_asyncPKdS0_PdS1_P17curandStateXORWOWPix --------------------------
	.section	.nv.constant0._Z9run_asyncPKdS0_PdS1_P17curandStateXORWOWPix,"a",@progbits
	.sectionflags	@""
	.align	4
.nv.constant0._Z9run_asyncPKdS0_PdS1_P17curandStateXORWOWPix:
	.zero		952


//--------------------- SYMBOLS --------------------------

	.type		.nv.reservedSmem.offset0,@object
	.size		.nv.reservedSmem.offset0,0x4
